//
// Generated by NVIDIA NVVM Compiler
//
// Compiler Build ID: CL-36424714
// Cuda compilation tools, release 13.0, V13.0.88
// Based on NVVM 20.0.0
//

.version 9.0
.target sm_100
.address_size 64

	// .globl	_Z11thread_funcP5boardP11score_tally

.visible .entry _Z11thread_funcP5boardP11score_tally(
	.param .u64 .ptr .align 1 _Z11thread_funcP5boardP11score_tally_param_0,
	.param .u64 .ptr .align 1 _Z11thread_funcP5boardP11score_tally_param_1
)
{
	.reg .pred 	%p<2518>;
	.reg .b16 	%rs<4>;
	.reg .b32 	%r<1639>;
	.reg .b64 	%rd<246>;

	ld.param.u64 	%rd209, [_Z11thread_funcP5boardP11score_tally_param_0];
	cvta.to.global.u64 	%rd211, %rd209;
	mov.u32 	%r1, %tid.x;
	mov.u32 	%r2, %ctaid.x;
	mad.lo.s32 	%r816, %r2, 343, %r1;
	mul.wide.u32 	%rd212, %r816, 168;
	add.s64 	%rd1, %rd211, %rd212;
	setp.gt.u32 	%p6, %r2, 6;
	@%p6 bra 	$L__BB0_8;
	mul.wide.u32 	%rd213, %r2, 4;
	add.s64 	%rd6, %rd1, %rd213;
	add.s64 	%rd226, %rd6, 140;
	ld.global.u32 	%r817, [%rd6+140];
	setp.ne.s32 	%p7, %r817, 0;
	@%p7 bra 	$L__BB0_2;
	bra.uni 	$L__BB0_7;
$L__BB0_2:
	add.s64 	%rd226, %rd6, 112;
	ld.global.u32 	%r818, [%rd6+112];
	setp.eq.s32 	%p8, %r818, 0;
	@%p8 bra 	$L__BB0_7;
	add.s64 	%rd226, %rd6, 84;
	ld.global.u32 	%r819, [%rd6+84];
	setp.eq.s32 	%p9, %r819, 0;
	@%p9 bra 	$L__BB0_7;
	add.s64 	%rd226, %rd6, 56;
	ld.global.u32 	%r820, [%rd6+56];
	setp.eq.s32 	%p10, %r820, 0;
	@%p10 bra 	$L__BB0_7;
	add.s64 	%rd226, %rd6, 28;
	ld.global.u32 	%r821, [%rd6+28];
	setp.eq.s32 	%p11, %r821, 0;
	@%p11 bra 	$L__BB0_7;
	ld.global.u32 	%r822, [%rd6];
	setp.eq.s32 	%p12, %r822, 0;
	mov.u64 	%rd226, %rd6;
	@%p12 bra 	$L__BB0_7;
	bra.uni 	$L__BB0_8;
$L__BB0_7:
	mov.b32 	%r823, 2;
	st.global.u32 	[%rd226], %r823;
$L__BB0_8:
	ld.global.u32 	%r1467, [%rd1];
	ld.global.u32 	%r4, [%rd1+28];
	ld.global.u32 	%r5, [%rd1+56];
	ld.global.u32 	%r1466, [%rd1+84];
	setp.ne.s32 	%p13, %r1466, %r5;
	setp.eq.s32 	%p14, %r5, 0;
	mov.b32 	%r1305, 1;
	or.pred  	%p15, %p14, %p13;
	mov.u32 	%r1306, %r1466;
	@%p15 bra 	$L__BB0_10;
	setp.ne.s32 	%p16, %r1467, 0;
	setp.eq.s32 	%p17, %r4, %r1467;
	and.pred  	%p18, %p16, %p17;
	setp.ne.s32 	%p19, %r4, 0;
	setp.eq.s32 	%p20, %r5, %r4;
	and.pred  	%p21, %p19, %p20;
	selp.b32 	%r825, 4, 3, %p18;
	selp.b32 	%r1305, %r825, 2, %p21;
	and.pred  	%p22, %p21, %p18;
	mov.u32 	%r1306, %r5;
	mov.u32 	%r1357, %r1467;
	@%p22 bra 	$L__BB0_112;
$L__BB0_10:
	ld.global.u32 	%r10, [%rd1+112];
	setp.ne.s32 	%p23, %r10, %r1306;
	setp.eq.s32 	%p24, %r1306, 0;
	mov.b32 	%r1307, 1;
	or.pred  	%p25, %p24, %p23;
	mov.u32 	%r1357, %r10;
	@%p25 bra 	$L__BB0_12;
	add.s32 	%r1307, %r1305, 1;
	setp.eq.s32 	%p26, %r1307, 4;
	mov.u32 	%r1357, %r1306;
	@%p26 bra 	$L__BB0_112;
$L__BB0_12:
	ld.global.u32 	%r14, [%rd1+140];
	setp.eq.s32 	%p27, %r14, %r1357;
	setp.ne.s32 	%p28, %r1357, 0;
	setp.eq.s32 	%p29, %r1307, 3;
	and.pred  	%p30, %p27, %p29;
	and.pred  	%p31, %p30, %p28;
	@%p31 bra 	$L__BB0_112;
	ld.global.u32 	%r15, [%rd1+4];
	ld.global.u32 	%r16, [%rd1+32];
	ld.global.u32 	%r17, [%rd1+60];
	ld.global.u32 	%r18, [%rd1+88];
	setp.ne.s32 	%p32, %r18, %r17;
	setp.eq.s32 	%p33, %r17, 0;
	mov.b32 	%r1309, 1;
	or.pred  	%p34, %p33, %p32;
	mov.u32 	%r1310, %r18;
	@%p34 bra 	$L__BB0_15;
	setp.ne.s32 	%p35, %r15, 0;
	setp.eq.s32 	%p36, %r16, %r15;
	and.pred  	%p37, %p35, %p36;
	setp.ne.s32 	%p38, %r16, 0;
	setp.eq.s32 	%p39, %r17, %r16;
	and.pred  	%p40, %p38, %p39;
	selp.b32 	%r828, 4, 3, %p37;
	selp.b32 	%r1309, %r828, 2, %p40;
	and.pred  	%p41, %p40, %p37;
	mov.u32 	%r1310, %r17;
	mov.u32 	%r1357, %r15;
	@%p41 bra 	$L__BB0_112;
$L__BB0_15:
	ld.global.u32 	%r22, [%rd1+116];
	setp.ne.s32 	%p42, %r22, %r1310;
	setp.eq.s32 	%p43, %r1310, 0;
	mov.b32 	%r1311, 1;
	or.pred  	%p44, %p43, %p42;
	mov.u32 	%r1357, %r22;
	@%p44 bra 	$L__BB0_17;
	add.s32 	%r1311, %r1309, 1;
	setp.eq.s32 	%p45, %r1311, 4;
	mov.u32 	%r1357, %r1310;
	@%p45 bra 	$L__BB0_112;
$L__BB0_17:
	ld.global.u32 	%r26, [%rd1+144];
	setp.eq.s32 	%p46, %r26, %r1357;
	setp.ne.s32 	%p47, %r1357, 0;
	setp.eq.s32 	%p48, %r1311, 3;
	and.pred  	%p49, %p46, %p48;
	and.pred  	%p50, %p49, %p47;
	@%p50 bra 	$L__BB0_112;
	ld.global.u32 	%r27, [%rd1+8];
	ld.global.u32 	%r28, [%rd1+36];
	ld.global.u32 	%r29, [%rd1+64];
	ld.global.u32 	%r30, [%rd1+92];
	setp.ne.s32 	%p51, %r30, %r29;
	setp.eq.s32 	%p52, %r29, 0;
	mov.b32 	%r1313, 1;
	or.pred  	%p53, %p52, %p51;
	mov.u32 	%r1314, %r30;
	@%p53 bra 	$L__BB0_20;
	setp.ne.s32 	%p54, %r27, 0;
	setp.eq.s32 	%p55, %r28, %r27;
	and.pred  	%p56, %p54, %p55;
	setp.ne.s32 	%p57, %r28, 0;
	setp.eq.s32 	%p58, %r29, %r28;
	and.pred  	%p59, %p57, %p58;
	selp.b32 	%r831, 4, 3, %p56;
	selp.b32 	%r1313, %r831, 2, %p59;
	and.pred  	%p60, %p59, %p56;
	mov.u32 	%r1314, %r29;
	mov.u32 	%r1357, %r27;
	@%p60 bra 	$L__BB0_112;
$L__BB0_20:
	ld.global.u32 	%r34, [%rd1+120];
	setp.ne.s32 	%p61, %r34, %r1314;
	setp.eq.s32 	%p62, %r1314, 0;
	mov.b32 	%r1315, 1;
	or.pred  	%p63, %p62, %p61;
	mov.u32 	%r1357, %r34;
	@%p63 bra 	$L__BB0_22;
	add.s32 	%r1315, %r1313, 1;
	setp.eq.s32 	%p64, %r1315, 4;
	mov.u32 	%r1357, %r1314;
	@%p64 bra 	$L__BB0_112;
$L__BB0_22:
	ld.global.u32 	%r38, [%rd1+148];
	setp.eq.s32 	%p65, %r38, %r1357;
	setp.ne.s32 	%p66, %r1357, 0;
	setp.eq.s32 	%p67, %r1315, 3;
	and.pred  	%p68, %p65, %p67;
	and.pred  	%p69, %p68, %p66;
	@%p69 bra 	$L__BB0_112;
	add.s64 	%rd229, %rd1, 12;
	ld.global.u32 	%r39, [%rd1+12];
	add.s64 	%rd10, %rd1, 40;
	ld.global.u32 	%r40, [%rd1+40];
	add.s64 	%rd11, %rd1, 68;
	ld.global.u32 	%r41, [%rd1+68];
	add.s64 	%rd12, %rd1, 96;
	ld.global.u32 	%r42, [%rd1+96];
	setp.ne.s32 	%p70, %r42, %r41;
	setp.eq.s32 	%p71, %r41, 0;
	mov.b32 	%r1317, 1;
	or.pred  	%p72, %p71, %p70;
	mov.u32 	%r1318, %r42;
	@%p72 bra 	$L__BB0_25;
	setp.ne.s32 	%p73, %r39, 0;
	setp.eq.s32 	%p74, %r40, %r39;
	and.pred  	%p75, %p73, %p74;
	setp.ne.s32 	%p76, %r40, 0;
	setp.eq.s32 	%p77, %r41, %r40;
	and.pred  	%p78, %p76, %p77;
	selp.b32 	%r834, 4, 3, %p75;
	selp.b32 	%r1317, %r834, 2, %p78;
	and.pred  	%p79, %p78, %p75;
	mov.u32 	%r1318, %r41;
	mov.u32 	%r1357, %r39;
	@%p79 bra 	$L__BB0_112;
$L__BB0_25:
	ld.global.u32 	%r46, [%rd1+124];
	setp.ne.s32 	%p80, %r46, %r1318;
	setp.eq.s32 	%p81, %r1318, 0;
	mov.b32 	%r1319, 1;
	or.pred  	%p82, %p81, %p80;
	mov.u32 	%r1357, %r46;
	@%p82 bra 	$L__BB0_27;
	add.s32 	%r1319, %r1317, 1;
	setp.eq.s32 	%p83, %r1319, 4;
	mov.u32 	%r1357, %r1318;
	@%p83 bra 	$L__BB0_112;
$L__BB0_27:
	ld.global.u32 	%r50, [%rd1+152];
	setp.eq.s32 	%p84, %r50, %r1357;
	setp.ne.s32 	%p85, %r1357, 0;
	setp.eq.s32 	%p86, %r1319, 3;
	and.pred  	%p87, %p84, %p86;
	and.pred  	%p88, %p87, %p85;
	@%p88 bra 	$L__BB0_112;
	add.s64 	%rd13, %rd1, 16;
	ld.global.u32 	%r51, [%rd1+16];
	add.s64 	%rd14, %rd1, 44;
	ld.global.u32 	%r52, [%rd1+44];
	add.s64 	%rd15, %rd1, 72;
	ld.global.u32 	%r53, [%rd1+72];
	add.s64 	%rd16, %rd1, 100;
	ld.global.u32 	%r54, [%rd1+100];
	setp.ne.s32 	%p89, %r54, %r53;
	setp.eq.s32 	%p90, %r53, 0;
	mov.b32 	%r1321, 1;
	or.pred  	%p91, %p90, %p89;
	mov.u32 	%r1322, %r54;
	@%p91 bra 	$L__BB0_30;
	setp.ne.s32 	%p92, %r51, 0;
	setp.eq.s32 	%p93, %r52, %r51;
	and.pred  	%p94, %p92, %p93;
	setp.ne.s32 	%p95, %r52, 0;
	setp.eq.s32 	%p96, %r53, %r52;
	and.pred  	%p97, %p95, %p96;
	selp.b32 	%r837, 4, 3, %p94;
	selp.b32 	%r1321, %r837, 2, %p97;
	and.pred  	%p98, %p97, %p94;
	mov.u32 	%r1322, %r53;
	mov.u32 	%r1357, %r51;
	@%p98 bra 	$L__BB0_112;
$L__BB0_30:
	ld.global.u32 	%r58, [%rd1+128];
	setp.ne.s32 	%p99, %r58, %r1322;
	setp.eq.s32 	%p100, %r1322, 0;
	mov.b32 	%r1323, 1;
	or.pred  	%p101, %p100, %p99;
	mov.u32 	%r1357, %r58;
	@%p101 bra 	$L__BB0_32;
	add.s32 	%r1323, %r1321, 1;
	setp.eq.s32 	%p102, %r1323, 4;
	mov.u32 	%r1357, %r1322;
	@%p102 bra 	$L__BB0_112;
$L__BB0_32:
	ld.global.u32 	%r62, [%rd1+156];
	setp.eq.s32 	%p103, %r62, %r1357;
	setp.ne.s32 	%p104, %r1357, 0;
	setp.eq.s32 	%p105, %r1323, 3;
	and.pred  	%p106, %p103, %p105;
	and.pred  	%p107, %p106, %p104;
	@%p107 bra 	$L__BB0_112;
	add.s64 	%rd17, %rd1, 20;
	ld.global.u32 	%r63, [%rd1+20];
	add.s64 	%rd18, %rd1, 48;
	ld.global.u32 	%r64, [%rd1+48];
	add.s64 	%rd19, %rd1, 76;
	ld.global.u32 	%r65, [%rd1+76];
	ld.global.u32 	%r66, [%rd1+104];
	setp.ne.s32 	%p108, %r66, %r65;
	setp.eq.s32 	%p109, %r65, 0;
	mov.b32 	%r1325, 1;
	or.pred  	%p110, %p109, %p108;
	mov.u32 	%r1326, %r66;
	@%p110 bra 	$L__BB0_35;
	setp.ne.s32 	%p111, %r63, 0;
	setp.eq.s32 	%p112, %r64, %r63;
	and.pred  	%p113, %p111, %p112;
	setp.ne.s32 	%p114, %r64, 0;
	setp.eq.s32 	%p115, %r65, %r64;
	and.pred  	%p116, %p114, %p115;
	selp.b32 	%r840, 4, 3, %p113;
	selp.b32 	%r1325, %r840, 2, %p116;
	and.pred  	%p117, %p116, %p113;
	mov.u32 	%r1326, %r65;
	mov.u32 	%r1357, %r63;
	@%p117 bra 	$L__BB0_112;
$L__BB0_35:
	ld.global.u32 	%r70, [%rd1+132];
	setp.ne.s32 	%p118, %r70, %r1326;
	setp.eq.s32 	%p119, %r1326, 0;
	mov.b32 	%r1327, 1;
	or.pred  	%p120, %p119, %p118;
	mov.u32 	%r1357, %r70;
	@%p120 bra 	$L__BB0_37;
	add.s32 	%r1327, %r1325, 1;
	setp.eq.s32 	%p121, %r1327, 4;
	mov.u32 	%r1357, %r1326;
	@%p121 bra 	$L__BB0_112;
$L__BB0_37:
	ld.global.u32 	%r74, [%rd1+160];
	setp.eq.s32 	%p122, %r74, %r1357;
	setp.ne.s32 	%p123, %r1357, 0;
	setp.eq.s32 	%p124, %r1327, 3;
	and.pred  	%p125, %p122, %p124;
	and.pred  	%p126, %p125, %p123;
	@%p126 bra 	$L__BB0_112;
	add.s64 	%rd20, %rd1, 24;
	ld.global.u32 	%r75, [%rd1+24];
	add.s64 	%rd21, %rd1, 52;
	ld.global.u32 	%r76, [%rd1+52];
	add.s64 	%rd22, %rd1, 80;
	ld.global.u32 	%r77, [%rd1+80];
	add.s64 	%rd23, %rd1, 108;
	ld.global.u32 	%r78, [%rd1+108];
	setp.ne.s32 	%p127, %r78, %r77;
	setp.eq.s32 	%p128, %r77, 0;
	mov.b32 	%r1329, 1;
	or.pred  	%p129, %p128, %p127;
	mov.u32 	%r1330, %r78;
	@%p129 bra 	$L__BB0_40;
	setp.ne.s32 	%p130, %r75, 0;
	setp.eq.s32 	%p131, %r76, %r75;
	and.pred  	%p132, %p130, %p131;
	setp.ne.s32 	%p133, %r76, 0;
	setp.eq.s32 	%p134, %r77, %r76;
	and.pred  	%p135, %p133, %p134;
	selp.b32 	%r843, 4, 3, %p132;
	selp.b32 	%r1329, %r843, 2, %p135;
	and.pred  	%p136, %p135, %p132;
	mov.u32 	%r1330, %r77;
	mov.u32 	%r1357, %r75;
	@%p136 bra 	$L__BB0_112;
$L__BB0_40:
	ld.global.u32 	%r82, [%rd1+136];
	setp.ne.s32 	%p137, %r82, %r1330;
	setp.eq.s32 	%p138, %r1330, 0;
	mov.b32 	%r1331, 1;
	or.pred  	%p139, %p138, %p137;
	mov.u32 	%r1357, %r82;
	@%p139 bra 	$L__BB0_42;
	add.s32 	%r1331, %r1329, 1;
	setp.eq.s32 	%p140, %r1331, 4;
	mov.u32 	%r1357, %r1330;
	@%p140 bra 	$L__BB0_112;
$L__BB0_42:
	ld.global.u32 	%r86, [%rd1+164];
	setp.eq.s32 	%p141, %r86, %r1357;
	setp.ne.s32 	%p142, %r1357, 0;
	setp.eq.s32 	%p143, %r1331, 3;
	and.pred  	%p144, %p141, %p143;
	and.pred  	%p145, %p144, %p142;
	@%p145 bra 	$L__BB0_112;
	setp.eq.s32 	%p146, %r27, 0;
	setp.ne.s32 	%p147, %r39, %r27;
	mov.b32 	%r1333, 1;
	or.pred  	%p148, %p146, %p147;
	@%p148 bra 	$L__BB0_45;
	setp.eq.s32 	%p149, %r15, %r1467;
	setp.ne.s32 	%p150, %r1467, 0;
	and.pred  	%p151, %p150, %p149;
	setp.eq.s32 	%p152, %r27, %r15;
	setp.ne.s32 	%p153, %r15, 0;
	and.pred  	%p154, %p153, %p152;
	selp.b32 	%r846, 4, 3, %p151;
	selp.b32 	%r1333, %r846, 2, %p154;
	and.pred  	%p155, %p154, %p151;
	mov.u64 	%rd227, %rd229;
	@%p155 bra 	$L__BB0_111;
$L__BB0_45:
	setp.eq.s32 	%p156, %r39, 0;
	setp.ne.s32 	%p157, %r51, %r39;
	mov.b32 	%r1334, 1;
	or.pred  	%p158, %p156, %p157;
	mov.u32 	%r1335, %r51;
	@%p158 bra 	$L__BB0_47;
	add.s32 	%r1334, %r1333, 1;
	setp.eq.s32 	%p159, %r1334, 4;
	mov.u64 	%rd227, %rd13;
	mov.u32 	%r1335, %r39;
	@%p159 bra 	$L__BB0_111;
$L__BB0_47:
	setp.ne.s32 	%p160, %r63, %r1335;
	setp.eq.s32 	%p161, %r1335, 0;
	mov.b32 	%r1336, 1;
	or.pred  	%p162, %p161, %p160;
	@%p162 bra 	$L__BB0_49;
	add.s32 	%r1336, %r1334, 1;
	setp.eq.s32 	%p163, %r1336, 4;
	mov.u64 	%rd227, %rd17;
	@%p163 bra 	$L__BB0_111;
$L__BB0_49:
	setp.ne.s32 	%p164, %r63, 0;
	setp.eq.s32 	%p165, %r75, %r63;
	setp.eq.s32 	%p166, %r1336, 3;
	and.pred  	%p167, %p165, %p166;
	and.pred  	%p168, %p167, %p164;
	mov.u64 	%rd227, %rd20;
	@%p168 bra 	$L__BB0_111;
	setp.eq.s32 	%p169, %r28, 0;
	setp.ne.s32 	%p170, %r40, %r28;
	mov.b32 	%r1337, 1;
	or.pred  	%p171, %p169, %p170;
	@%p171 bra 	$L__BB0_52;
	setp.eq.s32 	%p172, %r16, %r4;
	setp.ne.s32 	%p173, %r4, 0;
	and.pred  	%p174, %p173, %p172;
	setp.eq.s32 	%p175, %r28, %r16;
	setp.ne.s32 	%p176, %r16, 0;
	and.pred  	%p177, %p176, %p175;
	selp.b32 	%r850, 4, 3, %p174;
	selp.b32 	%r1337, %r850, 2, %p177;
	and.pred  	%p178, %p177, %p174;
	mov.u64 	%rd227, %rd10;
	@%p178 bra 	$L__BB0_111;
$L__BB0_52:
	setp.eq.s32 	%p179, %r40, 0;
	setp.ne.s32 	%p180, %r52, %r40;
	mov.b32 	%r1338, 1;
	or.pred  	%p181, %p179, %p180;
	mov.u32 	%r1339, %r52;
	@%p181 bra 	$L__BB0_54;
	add.s32 	%r1338, %r1337, 1;
	setp.eq.s32 	%p182, %r1338, 4;
	mov.u64 	%rd227, %rd14;
	mov.u32 	%r1339, %r40;
	@%p182 bra 	$L__BB0_111;
$L__BB0_54:
	setp.ne.s32 	%p183, %r64, %r1339;
	setp.eq.s32 	%p184, %r1339, 0;
	mov.b32 	%r1340, 1;
	or.pred  	%p185, %p184, %p183;
	@%p185 bra 	$L__BB0_56;
	add.s32 	%r1340, %r1338, 1;
	setp.eq.s32 	%p186, %r1340, 4;
	mov.u64 	%rd227, %rd18;
	@%p186 bra 	$L__BB0_111;
$L__BB0_56:
	setp.ne.s32 	%p187, %r64, 0;
	setp.eq.s32 	%p188, %r76, %r64;
	setp.eq.s32 	%p189, %r1340, 3;
	and.pred  	%p190, %p188, %p189;
	and.pred  	%p191, %p190, %p187;
	mov.u64 	%rd227, %rd21;
	@%p191 bra 	$L__BB0_111;
	setp.eq.s32 	%p192, %r29, 0;
	setp.ne.s32 	%p193, %r41, %r29;
	mov.b32 	%r1341, 1;
	or.pred  	%p194, %p192, %p193;
	@%p194 bra 	$L__BB0_59;
	setp.eq.s32 	%p195, %r17, %r5;
	setp.ne.s32 	%p196, %r5, 0;
	and.pred  	%p197, %p196, %p195;
	setp.eq.s32 	%p198, %r29, %r17;
	setp.ne.s32 	%p199, %r17, 0;
	and.pred  	%p200, %p199, %p198;
	selp.b32 	%r854, 4, 3, %p197;
	selp.b32 	%r1341, %r854, 2, %p200;
	and.pred  	%p201, %p200, %p197;
	mov.u64 	%rd227, %rd11;
	@%p201 bra 	$L__BB0_111;
$L__BB0_59:
	setp.eq.s32 	%p202, %r41, 0;
	setp.ne.s32 	%p203, %r53, %r41;
	mov.b32 	%r1342, 1;
	or.pred  	%p204, %p202, %p203;
	mov.u32 	%r1343, %r53;
	@%p204 bra 	$L__BB0_61;
	add.s32 	%r1342, %r1341, 1;
	setp.eq.s32 	%p205, %r1342, 4;
	mov.u64 	%rd227, %rd15;
	mov.u32 	%r1343, %r41;
	@%p205 bra 	$L__BB0_111;
$L__BB0_61:
	setp.ne.s32 	%p206, %r65, %r1343;
	setp.eq.s32 	%p207, %r1343, 0;
	mov.b32 	%r1344, 1;
	or.pred  	%p208, %p207, %p206;
	@%p208 bra 	$L__BB0_63;
	add.s32 	%r1344, %r1342, 1;
	setp.eq.s32 	%p209, %r1344, 4;
	mov.u64 	%rd227, %rd19;
	@%p209 bra 	$L__BB0_111;
$L__BB0_63:
	setp.ne.s32 	%p210, %r65, 0;
	setp.eq.s32 	%p211, %r77, %r65;
	setp.eq.s32 	%p212, %r1344, 3;
	and.pred  	%p213, %p211, %p212;
	and.pred  	%p214, %p213, %p210;
	mov.u64 	%rd227, %rd22;
	@%p214 bra 	$L__BB0_111;
	setp.ne.s32 	%p215, %r42, %r30;
	setp.eq.s32 	%p216, %r30, 0;
	mov.b32 	%r1345, 1;
	or.pred  	%p217, %p216, %p215;
	@%p217 bra 	$L__BB0_66;
	setp.ne.s32 	%p218, %r1466, 0;
	setp.eq.s32 	%p219, %r18, %r1466;
	and.pred  	%p220, %p218, %p219;
	setp.ne.s32 	%p221, %r18, 0;
	setp.eq.s32 	%p222, %r30, %r18;
	and.pred  	%p223, %p221, %p222;
	selp.b32 	%r858, 4, 3, %p220;
	selp.b32 	%r1345, %r858, 2, %p223;
	and.pred  	%p224, %p223, %p220;
	mov.u64 	%rd227, %rd12;
	@%p224 bra 	$L__BB0_111;
$L__BB0_66:
	setp.ne.s32 	%p225, %r54, %r42;
	setp.eq.s32 	%p226, %r42, 0;
	mov.b32 	%r1346, 1;
	or.pred  	%p227, %p226, %p225;
	mov.u32 	%r1347, %r54;
	@%p227 bra 	$L__BB0_68;
	add.s32 	%r1346, %r1345, 1;
	setp.eq.s32 	%p228, %r1346, 4;
	mov.u64 	%rd227, %rd16;
	mov.u32 	%r1347, %r42;
	@%p228 bra 	$L__BB0_111;
$L__BB0_68:
	setp.ne.s32 	%p229, %r66, %r1347;
	setp.eq.s32 	%p230, %r1347, 0;
	mov.b32 	%r1348, 1;
	or.pred  	%p231, %p230, %p229;
	@%p231 bra 	$L__BB0_70;
	add.s64 	%rd227, %rd1, 104;
	add.s32 	%r1348, %r1346, 1;
	setp.eq.s32 	%p232, %r1348, 4;
	@%p232 bra 	$L__BB0_111;
$L__BB0_70:
	setp.eq.s32 	%p233, %r78, %r66;
	setp.ne.s32 	%p234, %r66, 0;
	setp.eq.s32 	%p235, %r1348, 3;
	and.pred  	%p236, %p233, %p235;
	and.pred  	%p237, %p236, %p234;
	mov.u64 	%rd227, %rd23;
	@%p237 bra 	$L__BB0_111;
	setp.ne.s32 	%p238, %r46, %r34;
	setp.eq.s32 	%p239, %r34, 0;
	mov.b32 	%r1349, 1;
	or.pred  	%p240, %p239, %p238;
	@%p240 bra 	$L__BB0_73;
	add.s64 	%rd227, %rd1, 124;
	setp.ne.s32 	%p241, %r10, 0;
	setp.eq.s32 	%p242, %r22, %r10;
	and.pred  	%p243, %p241, %p242;
	setp.ne.s32 	%p244, %r22, 0;
	setp.eq.s32 	%p245, %r34, %r22;
	and.pred  	%p246, %p244, %p245;
	selp.b32 	%r862, 4, 3, %p243;
	selp.b32 	%r1349, %r862, 2, %p246;
	and.pred  	%p247, %p246, %p243;
	@%p247 bra 	$L__BB0_111;
$L__BB0_73:
	setp.ne.s32 	%p248, %r58, %r46;
	setp.eq.s32 	%p249, %r46, 0;
	mov.b32 	%r1350, 1;
	or.pred  	%p250, %p249, %p248;
	mov.u32 	%r1351, %r58;
	@%p250 bra 	$L__BB0_75;
	add.s64 	%rd227, %rd1, 128;
	add.s32 	%r1350, %r1349, 1;
	setp.eq.s32 	%p251, %r1350, 4;
	mov.u32 	%r1351, %r46;
	@%p251 bra 	$L__BB0_111;
$L__BB0_75:
	setp.ne.s32 	%p252, %r70, %r1351;
	setp.eq.s32 	%p253, %r1351, 0;
	mov.b32 	%r1352, 1;
	or.pred  	%p254, %p253, %p252;
	@%p254 bra 	$L__BB0_77;
	add.s64 	%rd227, %rd1, 132;
	add.s32 	%r1352, %r1350, 1;
	setp.eq.s32 	%p255, %r1352, 4;
	@%p255 bra 	$L__BB0_111;
$L__BB0_77:
	add.s64 	%rd227, %rd1, 136;
	setp.eq.s32 	%p256, %r82, %r70;
	setp.ne.s32 	%p257, %r70, 0;
	setp.eq.s32 	%p258, %r1352, 3;
	and.pred  	%p259, %p256, %p258;
	and.pred  	%p260, %p259, %p257;
	@%p260 bra 	$L__BB0_111;
	setp.ne.s32 	%p261, %r50, %r38;
	setp.eq.s32 	%p262, %r38, 0;
	mov.b32 	%r1353, 1;
	or.pred  	%p263, %p262, %p261;
	@%p263 bra 	$L__BB0_80;
	add.s64 	%rd227, %rd1, 152;
	setp.ne.s32 	%p264, %r14, 0;
	setp.eq.s32 	%p265, %r26, %r14;
	and.pred  	%p266, %p264, %p265;
	setp.ne.s32 	%p267, %r26, 0;
	setp.eq.s32 	%p268, %r38, %r26;
	and.pred  	%p269, %p267, %p268;
	selp.b32 	%r866, 4, 3, %p266;
	selp.b32 	%r1353, %r866, 2, %p269;
	and.pred  	%p270, %p269, %p266;
	@%p270 bra 	$L__BB0_111;
$L__BB0_80:
	setp.ne.s32 	%p271, %r62, %r50;
	setp.eq.s32 	%p272, %r50, 0;
	mov.b32 	%r1354, 1;
	or.pred  	%p273, %p272, %p271;
	mov.u32 	%r1355, %r62;
	@%p273 bra 	$L__BB0_82;
	add.s64 	%rd227, %rd1, 156;
	add.s32 	%r1354, %r1353, 1;
	setp.eq.s32 	%p274, %r1354, 4;
	mov.u32 	%r1355, %r50;
	@%p274 bra 	$L__BB0_111;
$L__BB0_82:
	setp.ne.s32 	%p275, %r74, %r1355;
	setp.eq.s32 	%p276, %r1355, 0;
	mov.b32 	%r1356, 1;
	or.pred  	%p277, %p276, %p275;
	@%p277 bra 	$L__BB0_84;
	add.s64 	%rd227, %rd1, 160;
	add.s32 	%r1356, %r1354, 1;
	setp.eq.s32 	%p278, %r1356, 4;
	@%p278 bra 	$L__BB0_111;
$L__BB0_84:
	add.s64 	%rd227, %rd1, 164;
	setp.eq.s32 	%p279, %r86, %r74;
	setp.ne.s32 	%p280, %r74, 0;
	setp.eq.s32 	%p281, %r1356, 3;
	and.pred  	%p282, %p279, %p281;
	and.pred  	%p283, %p282, %p280;
	@%p283 bra 	$L__BB0_111;
	setp.eq.s32 	%p284, %r1467, 0;
	setp.ne.s32 	%p285, %r16, %r1467;
	setp.ne.s32 	%p286, %r29, %r1467;
	or.pred  	%p287, %p285, %p286;
	or.pred  	%p288, %p287, %p284;
	setp.ne.s32 	%p289, %r42, %r1467;
	or.pred  	%p290, %p288, %p289;
	mov.u64 	%rd228, %rd1;
	@%p290 bra 	$L__BB0_87;
$L__BB0_86:
	ld.global.u32 	%r1357, [%rd228];
	bra.uni 	$L__BB0_112;
$L__BB0_87:
	add.s64 	%rd228, %rd1, 28;
	setp.ne.s32 	%p291, %r4, 0;
	setp.eq.s32 	%p292, %r17, %r4;
	setp.eq.s32 	%p293, %r30, %r4;
	and.pred  	%p294, %p292, %p293;
	and.pred  	%p295, %p294, %p291;
	setp.eq.s32 	%p296, %r46, %r4;
	and.pred  	%p297, %p295, %p296;
	@%p297 bra 	$L__BB0_86;
	add.s64 	%rd228, %rd1, 56;
	setp.ne.s32 	%p298, %r5, 0;
	setp.eq.s32 	%p299, %r18, %r5;
	setp.eq.s32 	%p300, %r34, %r5;
	and.pred  	%p301, %p299, %p300;
	and.pred  	%p302, %p301, %p298;
	setp.eq.s32 	%p303, %r50, %r5;
	and.pred  	%p304, %p302, %p303;
	@%p304 bra 	$L__BB0_86;
	add.s64 	%rd228, %rd1, 4;
	setp.ne.s32 	%p305, %r15, 0;
	setp.eq.s32 	%p306, %r28, %r15;
	setp.eq.s32 	%p307, %r41, %r15;
	and.pred  	%p308, %p306, %p307;
	and.pred  	%p309, %p308, %p305;
	setp.eq.s32 	%p310, %r54, %r15;
	and.pred  	%p311, %p309, %p310;
	@%p311 bra 	$L__BB0_86;
	add.s64 	%rd228, %rd1, 32;
	setp.ne.s32 	%p312, %r16, 0;
	setp.eq.s32 	%p313, %r29, %r16;
	setp.eq.s32 	%p314, %r42, %r16;
	and.pred  	%p315, %p313, %p314;
	and.pred  	%p316, %p315, %p312;
	setp.eq.s32 	%p317, %r58, %r16;
	and.pred  	%p318, %p316, %p317;
	@%p318 bra 	$L__BB0_86;
	add.s64 	%rd228, %rd1, 60;
	setp.ne.s32 	%p319, %r17, 0;
	setp.eq.s32 	%p320, %r30, %r17;
	setp.eq.s32 	%p321, %r46, %r17;
	and.pred  	%p322, %p320, %p321;
	and.pred  	%p323, %p322, %p319;
	setp.eq.s32 	%p324, %r62, %r17;
	and.pred  	%p325, %p323, %p324;
	@%p325 bra 	$L__BB0_86;
	add.s64 	%rd228, %rd1, 8;
	setp.ne.s32 	%p326, %r27, 0;
	setp.eq.s32 	%p327, %r40, %r27;
	setp.eq.s32 	%p328, %r53, %r27;
	and.pred  	%p329, %p327, %p328;
	and.pred  	%p330, %p329, %p326;
	setp.eq.s32 	%p331, %r66, %r27;
	and.pred  	%p332, %p330, %p331;
	@%p332 bra 	$L__BB0_86;
	add.s64 	%rd228, %rd1, 36;
	setp.ne.s32 	%p333, %r28, 0;
	setp.eq.s32 	%p334, %r41, %r28;
	setp.eq.s32 	%p335, %r54, %r28;
	and.pred  	%p336, %p334, %p335;
	and.pred  	%p337, %p336, %p333;
	setp.eq.s32 	%p338, %r70, %r28;
	and.pred  	%p339, %p337, %p338;
	@%p339 bra 	$L__BB0_86;
	add.s64 	%rd228, %rd1, 64;
	setp.ne.s32 	%p340, %r29, 0;
	setp.eq.s32 	%p341, %r42, %r29;
	setp.eq.s32 	%p342, %r58, %r29;
	and.pred  	%p343, %p341, %p342;
	and.pred  	%p344, %p343, %p340;
	setp.eq.s32 	%p345, %r74, %r29;
	and.pred  	%p346, %p344, %p345;
	@%p346 bra 	$L__BB0_86;
	setp.ne.s32 	%p347, %r39, 0;
	setp.eq.s32 	%p348, %r52, %r39;
	setp.eq.s32 	%p349, %r65, %r39;
	and.pred  	%p350, %p348, %p349;
	setp.eq.s32 	%p351, %r78, %r39;
	and.pred  	%p352, %p350, %p351;
	and.pred  	%p353, %p352, %p347;
	mov.u64 	%rd228, %rd229;
	@%p353 bra 	$L__BB0_86;
	setp.ne.s32 	%p354, %r40, 0;
	setp.eq.s32 	%p355, %r53, %r40;
	setp.eq.s32 	%p356, %r66, %r40;
	and.pred  	%p357, %p355, %p356;
	setp.eq.s32 	%p358, %r82, %r40;
	and.pred  	%p359, %p357, %p358;
	and.pred  	%p360, %p359, %p354;
	mov.u64 	%rd228, %rd10;
	@%p360 bra 	$L__BB0_86;
	setp.ne.s32 	%p361, %r41, 0;
	setp.eq.s32 	%p362, %r54, %r41;
	setp.eq.s32 	%p363, %r70, %r41;
	and.pred  	%p364, %p362, %p363;
	setp.eq.s32 	%p365, %r86, %r41;
	and.pred  	%p366, %p364, %p365;
	and.pred  	%p367, %p366, %p361;
	mov.u64 	%rd228, %rd11;
	@%p367 bra 	$L__BB0_86;
	setp.ne.s32 	%p369, %r28, %r39;
	setp.ne.s32 	%p370, %r17, %r28;
	or.pred  	%p371, %p369, %p370;
	setp.ne.s32 	%p372, %r1466, %r17;
	or.pred  	%p373, %p371, %p372;
	or.pred  	%p374, %p373, %p156;
	@%p374 bra 	$L__BB0_100;
$L__BB0_99:
	ld.global.u32 	%r1357, [%rd229];
	bra.uni 	$L__BB0_112;
$L__BB0_100:
	setp.eq.s32 	%p376, %r29, %r40;
	setp.eq.s32 	%p377, %r18, %r29;
	and.pred  	%p378, %p376, %p377;
	setp.eq.s32 	%p379, %r10, %r18;
	and.pred  	%p380, %p378, %p379;
	and.pred  	%p381, %p380, %p354;
	mov.u64 	%rd229, %rd10;
	@%p381 bra 	$L__BB0_99;
	setp.ne.s32 	%p382, %r41, 0;
	setp.eq.s32 	%p383, %r30, %r41;
	setp.eq.s32 	%p384, %r22, %r30;
	and.pred  	%p385, %p383, %p384;
	setp.eq.s32 	%p386, %r14, %r22;
	and.pred  	%p387, %p385, %p386;
	and.pred  	%p388, %p387, %p382;
	mov.u64 	%rd229, %rd11;
	@%p388 bra 	$L__BB0_99;
	setp.eq.s32 	%p389, %r18, %r29;
	setp.eq.s32 	%p390, %r29, %r40;
	setp.ne.s32 	%p391, %r51, 0;
	setp.eq.s32 	%p392, %r40, %r51;
	and.pred  	%p393, %p392, %p390;
	and.pred  	%p394, %p393, %p391;
	and.pred  	%p395, %p394, %p389;
	mov.u64 	%rd229, %rd13;
	@%p395 bra 	$L__BB0_99;
	setp.eq.s32 	%p396, %r22, %r30;
	setp.eq.s32 	%p397, %r30, %r41;
	setp.ne.s32 	%p398, %r52, 0;
	setp.eq.s32 	%p399, %r41, %r52;
	and.pred  	%p400, %p399, %p397;
	and.pred  	%p401, %p400, %p398;
	and.pred  	%p402, %p401, %p396;
	mov.u64 	%rd229, %rd14;
	@%p402 bra 	$L__BB0_99;
	setp.ne.s32 	%p403, %r53, 0;
	setp.eq.s32 	%p404, %r42, %r53;
	setp.eq.s32 	%p405, %r34, %r42;
	and.pred  	%p406, %p404, %p405;
	and.pred  	%p407, %p406, %p403;
	setp.eq.s32 	%p408, %r26, %r34;
	and.pred  	%p409, %p407, %p408;
	mov.u64 	%rd229, %rd15;
	@%p409 bra 	$L__BB0_99;
	setp.eq.s32 	%p410, %r41, %r52;
	setp.eq.s32 	%p411, %r30, %r41;
	setp.ne.s32 	%p412, %r63, 0;
	setp.eq.s32 	%p413, %r52, %r63;
	and.pred  	%p414, %p413, %p410;
	and.pred  	%p415, %p414, %p412;
	and.pred  	%p416, %p415, %p411;
	mov.u64 	%rd229, %rd17;
	@%p416 bra 	$L__BB0_99;
	setp.eq.s32 	%p417, %r34, %r42;
	setp.eq.s32 	%p418, %r42, %r53;
	setp.ne.s32 	%p419, %r64, 0;
	setp.eq.s32 	%p420, %r53, %r64;
	and.pred  	%p421, %p420, %p418;
	and.pred  	%p422, %p421, %p419;
	and.pred  	%p423, %p422, %p417;
	mov.u64 	%rd229, %rd18;
	@%p423 bra 	$L__BB0_99;
	setp.ne.s32 	%p424, %r65, 0;
	setp.eq.s32 	%p425, %r54, %r65;
	setp.eq.s32 	%p426, %r46, %r54;
	and.pred  	%p427, %p425, %p426;
	and.pred  	%p428, %p427, %p424;
	setp.eq.s32 	%p429, %r38, %r46;
	and.pred  	%p430, %p428, %p429;
	mov.u64 	%rd229, %rd19;
	@%p430 bra 	$L__BB0_99;
	setp.eq.s32 	%p431, %r53, %r64;
	setp.eq.s32 	%p432, %r42, %r53;
	setp.ne.s32 	%p433, %r75, 0;
	setp.eq.s32 	%p434, %r64, %r75;
	and.pred  	%p435, %p434, %p431;
	and.pred  	%p436, %p435, %p433;
	and.pred  	%p437, %p436, %p432;
	mov.u64 	%rd229, %rd20;
	@%p437 bra 	$L__BB0_99;
	setp.eq.s32 	%p438, %r46, %r54;
	setp.eq.s32 	%p439, %r54, %r65;
	setp.ne.s32 	%p440, %r76, 0;
	setp.eq.s32 	%p441, %r65, %r76;
	and.pred  	%p442, %p441, %p439;
	and.pred  	%p443, %p442, %p440;
	and.pred  	%p444, %p443, %p438;
	mov.u64 	%rd229, %rd21;
	@%p444 bra 	$L__BB0_99;
	setp.ne.s32 	%p445, %r77, 0;
	setp.eq.s32 	%p446, %r66, %r77;
	setp.eq.s32 	%p447, %r58, %r66;
	and.pred  	%p448, %p446, %p447;
	and.pred  	%p449, %p448, %p445;
	setp.eq.s32 	%p450, %r50, %r58;
	and.pred  	%p451, %p449, %p450;
	mov.u64 	%rd229, %rd22;
	@%p451 bra 	$L__BB0_99;
	bra.uni 	$L__BB0_113;
$L__BB0_111:
	ld.global.u32 	%r1357, [%rd227];
$L__BB0_112:
	setp.ne.s32 	%p452, %r1357, -1;
	@%p452 bra 	$L__BB0_345;
$L__BB0_113:
	setp.gt.u32 	%p453, %r1, 342;
	@%p453 bra 	$L__BB0_121;
	mul.hi.u32 	%r869, %r1, 87652394;
	mul.wide.u32 	%rd214, %r869, 4;
	add.s64 	%rd48, %rd1, %rd214;
	add.s64 	%rd230, %rd48, 140;
	ld.global.u32 	%r870, [%rd48+140];
	setp.ne.s32 	%p454, %r870, 0;
	@%p454 bra 	$L__BB0_115;
	bra.uni 	$L__BB0_120;
$L__BB0_115:
	add.s64 	%rd230, %rd48, 112;
	ld.global.u32 	%r871, [%rd48+112];
	setp.eq.s32 	%p455, %r871, 0;
	@%p455 bra 	$L__BB0_120;
	add.s64 	%rd230, %rd48, 84;
	ld.global.u32 	%r872, [%rd48+84];
	setp.eq.s32 	%p456, %r872, 0;
	@%p456 bra 	$L__BB0_120;
	add.s64 	%rd230, %rd48, 56;
	ld.global.u32 	%r873, [%rd48+56];
	setp.eq.s32 	%p457, %r873, 0;
	@%p457 bra 	$L__BB0_120;
	add.s64 	%rd230, %rd48, 28;
	ld.global.u32 	%r874, [%rd48+28];
	setp.eq.s32 	%p458, %r874, 0;
	@%p458 bra 	$L__BB0_120;
	ld.global.u32 	%r875, [%rd48];
	setp.eq.s32 	%p459, %r875, 0;
	mov.u64 	%rd230, %rd48;
	@%p459 bra 	$L__BB0_120;
	bra.uni 	$L__BB0_121;
$L__BB0_120:
	mov.b32 	%r876, 1;
	st.global.u32 	[%rd230], %r876;
	ld.global.u32 	%r1467, [%rd1];
	ld.global.u32 	%r1466, [%rd1+84];
$L__BB0_121:
	ld.global.u32 	%r137, [%rd1+28];
	ld.global.u32 	%r138, [%rd1+56];
	setp.ne.s32 	%p460, %r1466, %r138;
	setp.eq.s32 	%p461, %r138, 0;
	mov.b32 	%r1360, 1;
	or.pred  	%p462, %p461, %p460;
	@%p462 bra 	$L__BB0_123;
	setp.ne.s32 	%p463, %r1467, 0;
	setp.eq.s32 	%p464, %r137, %r1467;
	and.pred  	%p465, %p463, %p464;
	setp.ne.s32 	%p466, %r137, 0;
	setp.eq.s32 	%p467, %r138, %r137;
	and.pred  	%p468, %p466, %p467;
	selp.b32 	%r878, 4, 3, %p465;
	selp.b32 	%r1360, %r878, 2, %p468;
	and.pred  	%p469, %p468, %p465;
	mov.u32 	%r1411, %r1467;
	@%p469 bra 	$L__BB0_225;
$L__BB0_123:
	ld.global.u32 	%r141, [%rd1+112];
	setp.ne.s32 	%p470, %r141, %r1466;
	setp.eq.s32 	%p471, %r1466, 0;
	mov.b32 	%r1361, 1;
	or.pred  	%p472, %p471, %p470;
	mov.u32 	%r1411, %r141;
	@%p472 bra 	$L__BB0_125;
	add.s32 	%r1361, %r1360, 1;
	setp.eq.s32 	%p473, %r1361, 4;
	mov.u32 	%r1411, %r1466;
	@%p473 bra 	$L__BB0_225;
$L__BB0_125:
	ld.global.u32 	%r145, [%rd1+140];
	setp.eq.s32 	%p474, %r145, %r1411;
	setp.ne.s32 	%p475, %r1411, 0;
	setp.eq.s32 	%p476, %r1361, 3;
	and.pred  	%p477, %p474, %p476;
	and.pred  	%p478, %p477, %p475;
	@%p478 bra 	$L__BB0_225;
	ld.global.u32 	%r146, [%rd1+4];
	ld.global.u32 	%r147, [%rd1+32];
	ld.global.u32 	%r148, [%rd1+60];
	ld.global.u32 	%r149, [%rd1+88];
	setp.ne.s32 	%p479, %r149, %r148;
	setp.eq.s32 	%p480, %r148, 0;
	mov.b32 	%r1363, 1;
	or.pred  	%p481, %p480, %p479;
	mov.u32 	%r1364, %r149;
	@%p481 bra 	$L__BB0_128;
	setp.ne.s32 	%p482, %r146, 0;
	setp.eq.s32 	%p483, %r147, %r146;
	and.pred  	%p484, %p482, %p483;
	setp.ne.s32 	%p485, %r147, 0;
	setp.eq.s32 	%p486, %r148, %r147;
	and.pred  	%p487, %p485, %p486;
	selp.b32 	%r881, 4, 3, %p484;
	selp.b32 	%r1363, %r881, 2, %p487;
	and.pred  	%p488, %p487, %p484;
	mov.u32 	%r1364, %r148;
	mov.u32 	%r1411, %r146;
	@%p488 bra 	$L__BB0_225;
$L__BB0_128:
	ld.global.u32 	%r153, [%rd1+116];
	setp.ne.s32 	%p489, %r153, %r1364;
	setp.eq.s32 	%p490, %r1364, 0;
	mov.b32 	%r1365, 1;
	or.pred  	%p491, %p490, %p489;
	mov.u32 	%r1411, %r153;
	@%p491 bra 	$L__BB0_130;
	add.s32 	%r1365, %r1363, 1;
	setp.eq.s32 	%p492, %r1365, 4;
	mov.u32 	%r1411, %r1364;
	@%p492 bra 	$L__BB0_225;
$L__BB0_130:
	ld.global.u32 	%r157, [%rd1+144];
	setp.eq.s32 	%p493, %r157, %r1411;
	setp.ne.s32 	%p494, %r1411, 0;
	setp.eq.s32 	%p495, %r1365, 3;
	and.pred  	%p496, %p493, %p495;
	and.pred  	%p497, %p496, %p494;
	@%p497 bra 	$L__BB0_225;
	ld.global.u32 	%r158, [%rd1+8];
	ld.global.u32 	%r159, [%rd1+36];
	ld.global.u32 	%r160, [%rd1+64];
	ld.global.u32 	%r161, [%rd1+92];
	setp.ne.s32 	%p498, %r161, %r160;
	setp.eq.s32 	%p499, %r160, 0;
	mov.b32 	%r1367, 1;
	or.pred  	%p500, %p499, %p498;
	mov.u32 	%r1368, %r161;
	@%p500 bra 	$L__BB0_133;
	setp.ne.s32 	%p501, %r158, 0;
	setp.eq.s32 	%p502, %r159, %r158;
	and.pred  	%p503, %p501, %p502;
	setp.ne.s32 	%p504, %r159, 0;
	setp.eq.s32 	%p505, %r160, %r159;
	and.pred  	%p506, %p504, %p505;
	selp.b32 	%r884, 4, 3, %p503;
	selp.b32 	%r1367, %r884, 2, %p506;
	and.pred  	%p507, %p506, %p503;
	mov.u32 	%r1368, %r160;
	mov.u32 	%r1411, %r158;
	@%p507 bra 	$L__BB0_225;
$L__BB0_133:
	ld.global.u32 	%r165, [%rd1+120];
	setp.ne.s32 	%p508, %r165, %r1368;
	setp.eq.s32 	%p509, %r1368, 0;
	mov.b32 	%r1369, 1;
	or.pred  	%p510, %p509, %p508;
	mov.u32 	%r1411, %r165;
	@%p510 bra 	$L__BB0_135;
	add.s32 	%r1369, %r1367, 1;
	setp.eq.s32 	%p511, %r1369, 4;
	mov.u32 	%r1411, %r1368;
	@%p511 bra 	$L__BB0_225;
$L__BB0_135:
	ld.global.u32 	%r169, [%rd1+148];
	setp.eq.s32 	%p512, %r169, %r1411;
	setp.ne.s32 	%p513, %r1411, 0;
	setp.eq.s32 	%p514, %r1369, 3;
	and.pred  	%p515, %p512, %p514;
	and.pred  	%p516, %p515, %p513;
	@%p516 bra 	$L__BB0_225;
	add.s64 	%rd233, %rd1, 12;
	ld.global.u32 	%r170, [%rd1+12];
	add.s64 	%rd52, %rd1, 40;
	ld.global.u32 	%r171, [%rd1+40];
	add.s64 	%rd53, %rd1, 68;
	ld.global.u32 	%r172, [%rd1+68];
	add.s64 	%rd54, %rd1, 96;
	ld.global.u32 	%r173, [%rd1+96];
	setp.ne.s32 	%p517, %r173, %r172;
	setp.eq.s32 	%p518, %r172, 0;
	mov.b32 	%r1371, 1;
	or.pred  	%p519, %p518, %p517;
	mov.u32 	%r1372, %r173;
	@%p519 bra 	$L__BB0_138;
	setp.ne.s32 	%p520, %r170, 0;
	setp.eq.s32 	%p521, %r171, %r170;
	and.pred  	%p522, %p520, %p521;
	setp.ne.s32 	%p523, %r171, 0;
	setp.eq.s32 	%p524, %r172, %r171;
	and.pred  	%p525, %p523, %p524;
	selp.b32 	%r887, 4, 3, %p522;
	selp.b32 	%r1371, %r887, 2, %p525;
	and.pred  	%p526, %p525, %p522;
	mov.u32 	%r1372, %r172;
	mov.u32 	%r1411, %r170;
	@%p526 bra 	$L__BB0_225;
$L__BB0_138:
	ld.global.u32 	%r177, [%rd1+124];
	setp.ne.s32 	%p527, %r177, %r1372;
	setp.eq.s32 	%p528, %r1372, 0;
	mov.b32 	%r1373, 1;
	or.pred  	%p529, %p528, %p527;
	mov.u32 	%r1411, %r177;
	@%p529 bra 	$L__BB0_140;
	add.s32 	%r1373, %r1371, 1;
	setp.eq.s32 	%p530, %r1373, 4;
	mov.u32 	%r1411, %r1372;
	@%p530 bra 	$L__BB0_225;
$L__BB0_140:
	ld.global.u32 	%r181, [%rd1+152];
	setp.eq.s32 	%p531, %r181, %r1411;
	setp.ne.s32 	%p532, %r1411, 0;
	setp.eq.s32 	%p533, %r1373, 3;
	and.pred  	%p534, %p531, %p533;
	and.pred  	%p535, %p534, %p532;
	@%p535 bra 	$L__BB0_225;
	add.s64 	%rd55, %rd1, 16;
	ld.global.u32 	%r182, [%rd1+16];
	add.s64 	%rd56, %rd1, 44;
	ld.global.u32 	%r183, [%rd1+44];
	add.s64 	%rd57, %rd1, 72;
	ld.global.u32 	%r184, [%rd1+72];
	ld.global.u32 	%r185, [%rd1+100];
	setp.ne.s32 	%p536, %r185, %r184;
	setp.eq.s32 	%p537, %r184, 0;
	mov.b32 	%r1375, 1;
	or.pred  	%p538, %p537, %p536;
	mov.u32 	%r1376, %r185;
	@%p538 bra 	$L__BB0_143;
	setp.ne.s32 	%p539, %r182, 0;
	setp.eq.s32 	%p540, %r183, %r182;
	and.pred  	%p541, %p539, %p540;
	setp.ne.s32 	%p542, %r183, 0;
	setp.eq.s32 	%p543, %r184, %r183;
	and.pred  	%p544, %p542, %p543;
	selp.b32 	%r890, 4, 3, %p541;
	selp.b32 	%r1375, %r890, 2, %p544;
	and.pred  	%p545, %p544, %p541;
	mov.u32 	%r1376, %r184;
	mov.u32 	%r1411, %r182;
	@%p545 bra 	$L__BB0_225;
$L__BB0_143:
	ld.global.u32 	%r189, [%rd1+128];
	setp.ne.s32 	%p546, %r189, %r1376;
	setp.eq.s32 	%p547, %r1376, 0;
	mov.b32 	%r1377, 1;
	or.pred  	%p548, %p547, %p546;
	mov.u32 	%r1411, %r189;
	@%p548 bra 	$L__BB0_145;
	add.s32 	%r1377, %r1375, 1;
	setp.eq.s32 	%p549, %r1377, 4;
	mov.u32 	%r1411, %r1376;
	@%p549 bra 	$L__BB0_225;
$L__BB0_145:
	ld.global.u32 	%r193, [%rd1+156];
	setp.eq.s32 	%p550, %r193, %r1411;
	setp.ne.s32 	%p551, %r1411, 0;
	setp.eq.s32 	%p552, %r1377, 3;
	and.pred  	%p553, %p550, %p552;
	and.pred  	%p554, %p553, %p551;
	@%p554 bra 	$L__BB0_225;
	add.s64 	%rd58, %rd1, 20;
	ld.global.u32 	%r194, [%rd1+20];
	add.s64 	%rd59, %rd1, 48;
	ld.global.u32 	%r195, [%rd1+48];
	add.s64 	%rd60, %rd1, 76;
	ld.global.u32 	%r196, [%rd1+76];
	ld.global.u32 	%r197, [%rd1+104];
	setp.ne.s32 	%p555, %r197, %r196;
	setp.eq.s32 	%p556, %r196, 0;
	mov.b32 	%r1379, 1;
	or.pred  	%p557, %p556, %p555;
	mov.u32 	%r1380, %r197;
	@%p557 bra 	$L__BB0_148;
	setp.ne.s32 	%p558, %r194, 0;
	setp.eq.s32 	%p559, %r195, %r194;
	and.pred  	%p560, %p558, %p559;
	setp.ne.s32 	%p561, %r195, 0;
	setp.eq.s32 	%p562, %r196, %r195;
	and.pred  	%p563, %p561, %p562;
	selp.b32 	%r893, 4, 3, %p560;
	selp.b32 	%r1379, %r893, 2, %p563;
	and.pred  	%p564, %p563, %p560;
	mov.u32 	%r1380, %r196;
	mov.u32 	%r1411, %r194;
	@%p564 bra 	$L__BB0_225;
$L__BB0_148:
	ld.global.u32 	%r201, [%rd1+132];
	setp.ne.s32 	%p565, %r201, %r1380;
	setp.eq.s32 	%p566, %r1380, 0;
	mov.b32 	%r1381, 1;
	or.pred  	%p567, %p566, %p565;
	mov.u32 	%r1411, %r201;
	@%p567 bra 	$L__BB0_150;
	add.s32 	%r1381, %r1379, 1;
	setp.eq.s32 	%p568, %r1381, 4;
	mov.u32 	%r1411, %r1380;
	@%p568 bra 	$L__BB0_225;
$L__BB0_150:
	ld.global.u32 	%r205, [%rd1+160];
	setp.eq.s32 	%p569, %r205, %r1411;
	setp.ne.s32 	%p570, %r1411, 0;
	setp.eq.s32 	%p571, %r1381, 3;
	and.pred  	%p572, %p569, %p571;
	and.pred  	%p573, %p572, %p570;
	@%p573 bra 	$L__BB0_225;
	add.s64 	%rd61, %rd1, 24;
	ld.global.u32 	%r206, [%rd1+24];
	add.s64 	%rd62, %rd1, 52;
	ld.global.u32 	%r207, [%rd1+52];
	add.s64 	%rd63, %rd1, 80;
	ld.global.u32 	%r208, [%rd1+80];
	add.s64 	%rd64, %rd1, 108;
	ld.global.u32 	%r209, [%rd1+108];
	setp.ne.s32 	%p574, %r209, %r208;
	setp.eq.s32 	%p575, %r208, 0;
	mov.b32 	%r1383, 1;
	or.pred  	%p576, %p575, %p574;
	mov.u32 	%r1384, %r209;
	@%p576 bra 	$L__BB0_153;
	setp.ne.s32 	%p577, %r206, 0;
	setp.eq.s32 	%p578, %r207, %r206;
	and.pred  	%p579, %p577, %p578;
	setp.ne.s32 	%p580, %r207, 0;
	setp.eq.s32 	%p581, %r208, %r207;
	and.pred  	%p582, %p580, %p581;
	selp.b32 	%r896, 4, 3, %p579;
	selp.b32 	%r1383, %r896, 2, %p582;
	and.pred  	%p583, %p582, %p579;
	mov.u32 	%r1384, %r208;
	mov.u32 	%r1411, %r206;
	@%p583 bra 	$L__BB0_225;
$L__BB0_153:
	ld.global.u32 	%r213, [%rd1+136];
	setp.ne.s32 	%p584, %r213, %r1384;
	setp.eq.s32 	%p585, %r1384, 0;
	mov.b32 	%r1385, 1;
	or.pred  	%p586, %p585, %p584;
	mov.u32 	%r1411, %r213;
	@%p586 bra 	$L__BB0_155;
	add.s32 	%r1385, %r1383, 1;
	setp.eq.s32 	%p587, %r1385, 4;
	mov.u32 	%r1411, %r1384;
	@%p587 bra 	$L__BB0_225;
$L__BB0_155:
	ld.global.u32 	%r217, [%rd1+164];
	setp.eq.s32 	%p588, %r217, %r1411;
	setp.ne.s32 	%p589, %r1411, 0;
	setp.eq.s32 	%p590, %r1385, 3;
	and.pred  	%p591, %p588, %p590;
	and.pred  	%p592, %p591, %p589;
	@%p592 bra 	$L__BB0_225;
	setp.eq.s32 	%p593, %r158, 0;
	setp.ne.s32 	%p594, %r170, %r158;
	mov.b32 	%r1387, 1;
	or.pred  	%p595, %p593, %p594;
	@%p595 bra 	$L__BB0_158;
	setp.eq.s32 	%p596, %r146, %r1467;
	setp.ne.s32 	%p597, %r1467, 0;
	and.pred  	%p598, %p597, %p596;
	setp.eq.s32 	%p599, %r158, %r146;
	setp.ne.s32 	%p600, %r146, 0;
	and.pred  	%p601, %p600, %p599;
	selp.b32 	%r899, 4, 3, %p598;
	selp.b32 	%r1387, %r899, 2, %p601;
	and.pred  	%p602, %p601, %p598;
	mov.u64 	%rd231, %rd233;
	@%p602 bra 	$L__BB0_224;
$L__BB0_158:
	setp.eq.s32 	%p603, %r170, 0;
	setp.ne.s32 	%p604, %r182, %r170;
	mov.b32 	%r1388, 1;
	or.pred  	%p605, %p603, %p604;
	mov.u32 	%r1389, %r182;
	@%p605 bra 	$L__BB0_160;
	add.s32 	%r1388, %r1387, 1;
	setp.eq.s32 	%p606, %r1388, 4;
	mov.u64 	%rd231, %rd55;
	mov.u32 	%r1389, %r170;
	@%p606 bra 	$L__BB0_224;
$L__BB0_160:
	setp.ne.s32 	%p607, %r194, %r1389;
	setp.eq.s32 	%p608, %r1389, 0;
	mov.b32 	%r1390, 1;
	or.pred  	%p609, %p608, %p607;
	@%p609 bra 	$L__BB0_162;
	add.s32 	%r1390, %r1388, 1;
	setp.eq.s32 	%p610, %r1390, 4;
	mov.u64 	%rd231, %rd58;
	@%p610 bra 	$L__BB0_224;
$L__BB0_162:
	setp.ne.s32 	%p611, %r194, 0;
	setp.eq.s32 	%p612, %r206, %r194;
	setp.eq.s32 	%p613, %r1390, 3;
	and.pred  	%p614, %p612, %p613;
	and.pred  	%p615, %p614, %p611;
	mov.u64 	%rd231, %rd61;
	@%p615 bra 	$L__BB0_224;
	setp.eq.s32 	%p616, %r159, 0;
	setp.ne.s32 	%p617, %r171, %r159;
	mov.b32 	%r1391, 1;
	or.pred  	%p618, %p616, %p617;
	@%p618 bra 	$L__BB0_165;
	setp.eq.s32 	%p619, %r147, %r137;
	setp.ne.s32 	%p620, %r137, 0;
	and.pred  	%p621, %p620, %p619;
	setp.eq.s32 	%p622, %r159, %r147;
	setp.ne.s32 	%p623, %r147, 0;
	and.pred  	%p624, %p623, %p622;
	selp.b32 	%r903, 4, 3, %p621;
	selp.b32 	%r1391, %r903, 2, %p624;
	and.pred  	%p625, %p624, %p621;
	mov.u64 	%rd231, %rd52;
	@%p625 bra 	$L__BB0_224;
$L__BB0_165:
	setp.eq.s32 	%p626, %r171, 0;
	setp.ne.s32 	%p627, %r183, %r171;
	mov.b32 	%r1392, 1;
	or.pred  	%p628, %p626, %p627;
	mov.u32 	%r1393, %r183;
	@%p628 bra 	$L__BB0_167;
	add.s32 	%r1392, %r1391, 1;
	setp.eq.s32 	%p629, %r1392, 4;
	mov.u64 	%rd231, %rd56;
	mov.u32 	%r1393, %r171;
	@%p629 bra 	$L__BB0_224;
$L__BB0_167:
	setp.ne.s32 	%p630, %r195, %r1393;
	setp.eq.s32 	%p631, %r1393, 0;
	mov.b32 	%r1394, 1;
	or.pred  	%p632, %p631, %p630;
	@%p632 bra 	$L__BB0_169;
	add.s32 	%r1394, %r1392, 1;
	setp.eq.s32 	%p633, %r1394, 4;
	mov.u64 	%rd231, %rd59;
	@%p633 bra 	$L__BB0_224;
$L__BB0_169:
	setp.ne.s32 	%p634, %r195, 0;
	setp.eq.s32 	%p635, %r207, %r195;
	setp.eq.s32 	%p636, %r1394, 3;
	and.pred  	%p637, %p635, %p636;
	and.pred  	%p638, %p637, %p634;
	mov.u64 	%rd231, %rd62;
	@%p638 bra 	$L__BB0_224;
	setp.eq.s32 	%p639, %r160, 0;
	setp.ne.s32 	%p640, %r172, %r160;
	mov.b32 	%r1395, 1;
	or.pred  	%p641, %p639, %p640;
	@%p641 bra 	$L__BB0_172;
	setp.eq.s32 	%p642, %r148, %r138;
	setp.ne.s32 	%p643, %r138, 0;
	and.pred  	%p644, %p643, %p642;
	setp.eq.s32 	%p645, %r160, %r148;
	setp.ne.s32 	%p646, %r148, 0;
	and.pred  	%p647, %p646, %p645;
	selp.b32 	%r907, 4, 3, %p644;
	selp.b32 	%r1395, %r907, 2, %p647;
	and.pred  	%p648, %p647, %p644;
	mov.u64 	%rd231, %rd53;
	@%p648 bra 	$L__BB0_224;
$L__BB0_172:
	setp.eq.s32 	%p649, %r172, 0;
	setp.ne.s32 	%p650, %r184, %r172;
	mov.b32 	%r1396, 1;
	or.pred  	%p651, %p649, %p650;
	mov.u32 	%r1397, %r184;
	@%p651 bra 	$L__BB0_174;
	add.s32 	%r1396, %r1395, 1;
	setp.eq.s32 	%p652, %r1396, 4;
	mov.u64 	%rd231, %rd57;
	mov.u32 	%r1397, %r172;
	@%p652 bra 	$L__BB0_224;
$L__BB0_174:
	setp.ne.s32 	%p653, %r196, %r1397;
	setp.eq.s32 	%p654, %r1397, 0;
	mov.b32 	%r1398, 1;
	or.pred  	%p655, %p654, %p653;
	@%p655 bra 	$L__BB0_176;
	add.s32 	%r1398, %r1396, 1;
	setp.eq.s32 	%p656, %r1398, 4;
	mov.u64 	%rd231, %rd60;
	@%p656 bra 	$L__BB0_224;
$L__BB0_176:
	setp.ne.s32 	%p657, %r196, 0;
	setp.eq.s32 	%p658, %r208, %r196;
	setp.eq.s32 	%p659, %r1398, 3;
	and.pred  	%p660, %p658, %p659;
	and.pred  	%p661, %p660, %p657;
	mov.u64 	%rd231, %rd63;
	@%p661 bra 	$L__BB0_224;
	setp.ne.s32 	%p662, %r173, %r161;
	setp.eq.s32 	%p663, %r161, 0;
	mov.b32 	%r1399, 1;
	or.pred  	%p664, %p663, %p662;
	@%p664 bra 	$L__BB0_179;
	setp.eq.s32 	%p665, %r149, %r1466;
	setp.ne.s32 	%p666, %r1466, 0;
	and.pred  	%p667, %p666, %p665;
	setp.ne.s32 	%p668, %r149, 0;
	setp.eq.s32 	%p669, %r161, %r149;
	and.pred  	%p670, %p668, %p669;
	selp.b32 	%r911, 4, 3, %p667;
	selp.b32 	%r1399, %r911, 2, %p670;
	and.pred  	%p671, %p670, %p667;
	mov.u64 	%rd231, %rd54;
	@%p671 bra 	$L__BB0_224;
$L__BB0_179:
	setp.ne.s32 	%p672, %r185, %r173;
	setp.eq.s32 	%p673, %r173, 0;
	mov.b32 	%r1400, 1;
	or.pred  	%p674, %p673, %p672;
	mov.u32 	%r1401, %r185;
	@%p674 bra 	$L__BB0_181;
	add.s64 	%rd231, %rd1, 100;
	add.s32 	%r1400, %r1399, 1;
	setp.eq.s32 	%p675, %r1400, 4;
	mov.u32 	%r1401, %r173;
	@%p675 bra 	$L__BB0_224;
$L__BB0_181:
	setp.ne.s32 	%p676, %r197, %r1401;
	setp.eq.s32 	%p677, %r1401, 0;
	mov.b32 	%r1402, 1;
	or.pred  	%p678, %p677, %p676;
	@%p678 bra 	$L__BB0_183;
	add.s64 	%rd231, %rd1, 104;
	add.s32 	%r1402, %r1400, 1;
	setp.eq.s32 	%p679, %r1402, 4;
	@%p679 bra 	$L__BB0_224;
$L__BB0_183:
	setp.eq.s32 	%p680, %r209, %r197;
	setp.ne.s32 	%p681, %r197, 0;
	setp.eq.s32 	%p682, %r1402, 3;
	and.pred  	%p683, %p680, %p682;
	and.pred  	%p684, %p683, %p681;
	mov.u64 	%rd231, %rd64;
	@%p684 bra 	$L__BB0_224;
	setp.ne.s32 	%p685, %r177, %r165;
	setp.eq.s32 	%p686, %r165, 0;
	mov.b32 	%r1403, 1;
	or.pred  	%p687, %p686, %p685;
	@%p687 bra 	$L__BB0_186;
	add.s64 	%rd231, %rd1, 124;
	setp.ne.s32 	%p688, %r141, 0;
	setp.eq.s32 	%p689, %r153, %r141;
	and.pred  	%p690, %p688, %p689;
	setp.ne.s32 	%p691, %r153, 0;
	setp.eq.s32 	%p692, %r165, %r153;
	and.pred  	%p693, %p691, %p692;
	selp.b32 	%r915, 4, 3, %p690;
	selp.b32 	%r1403, %r915, 2, %p693;
	and.pred  	%p694, %p693, %p690;
	@%p694 bra 	$L__BB0_224;
$L__BB0_186:
	setp.ne.s32 	%p695, %r189, %r177;
	setp.eq.s32 	%p696, %r177, 0;
	mov.b32 	%r1404, 1;
	or.pred  	%p697, %p696, %p695;
	mov.u32 	%r1405, %r189;
	@%p697 bra 	$L__BB0_188;
	add.s64 	%rd231, %rd1, 128;
	add.s32 	%r1404, %r1403, 1;
	setp.eq.s32 	%p698, %r1404, 4;
	mov.u32 	%r1405, %r177;
	@%p698 bra 	$L__BB0_224;
$L__BB0_188:
	setp.ne.s32 	%p699, %r201, %r1405;
	setp.eq.s32 	%p700, %r1405, 0;
	mov.b32 	%r1406, 1;
	or.pred  	%p701, %p700, %p699;
	@%p701 bra 	$L__BB0_190;
	add.s64 	%rd231, %rd1, 132;
	add.s32 	%r1406, %r1404, 1;
	setp.eq.s32 	%p702, %r1406, 4;
	@%p702 bra 	$L__BB0_224;
$L__BB0_190:
	add.s64 	%rd231, %rd1, 136;
	setp.eq.s32 	%p703, %r213, %r201;
	setp.ne.s32 	%p704, %r201, 0;
	setp.eq.s32 	%p705, %r1406, 3;
	and.pred  	%p706, %p703, %p705;
	and.pred  	%p707, %p706, %p704;
	@%p707 bra 	$L__BB0_224;
	setp.ne.s32 	%p708, %r181, %r169;
	setp.eq.s32 	%p709, %r169, 0;
	mov.b32 	%r1407, 1;
	or.pred  	%p710, %p709, %p708;
	@%p710 bra 	$L__BB0_193;
	add.s64 	%rd231, %rd1, 152;
	setp.ne.s32 	%p711, %r145, 0;
	setp.eq.s32 	%p712, %r157, %r145;
	and.pred  	%p713, %p711, %p712;
	setp.ne.s32 	%p714, %r157, 0;
	setp.eq.s32 	%p715, %r169, %r157;
	and.pred  	%p716, %p714, %p715;
	selp.b32 	%r919, 4, 3, %p713;
	selp.b32 	%r1407, %r919, 2, %p716;
	and.pred  	%p717, %p716, %p713;
	@%p717 bra 	$L__BB0_224;
$L__BB0_193:
	setp.ne.s32 	%p718, %r193, %r181;
	setp.eq.s32 	%p719, %r181, 0;
	mov.b32 	%r1408, 1;
	or.pred  	%p720, %p719, %p718;
	mov.u32 	%r1409, %r193;
	@%p720 bra 	$L__BB0_195;
	add.s64 	%rd231, %rd1, 156;
	add.s32 	%r1408, %r1407, 1;
	setp.eq.s32 	%p721, %r1408, 4;
	mov.u32 	%r1409, %r181;
	@%p721 bra 	$L__BB0_224;
$L__BB0_195:
	setp.ne.s32 	%p722, %r205, %r1409;
	setp.eq.s32 	%p723, %r1409, 0;
	mov.b32 	%r1410, 1;
	or.pred  	%p724, %p723, %p722;
	@%p724 bra 	$L__BB0_197;
	add.s64 	%rd231, %rd1, 160;
	add.s32 	%r1410, %r1408, 1;
	setp.eq.s32 	%p725, %r1410, 4;
	@%p725 bra 	$L__BB0_224;
$L__BB0_197:
	add.s64 	%rd231, %rd1, 164;
	setp.eq.s32 	%p726, %r217, %r205;
	setp.ne.s32 	%p727, %r205, 0;
	setp.eq.s32 	%p728, %r1410, 3;
	and.pred  	%p729, %p726, %p728;
	and.pred  	%p730, %p729, %p727;
	@%p730 bra 	$L__BB0_224;
	setp.eq.s32 	%p731, %r1467, 0;
	setp.ne.s32 	%p732, %r147, %r1467;
	setp.ne.s32 	%p733, %r160, %r147;
	or.pred  	%p734, %p732, %p733;
	or.pred  	%p735, %p734, %p731;
	setp.ne.s32 	%p736, %r173, %r147;
	or.pred  	%p737, %p735, %p736;
	mov.u64 	%rd232, %rd1;
	@%p737 bra 	$L__BB0_200;
$L__BB0_199:
	ld.global.u32 	%r1411, [%rd232];
	bra.uni 	$L__BB0_225;
$L__BB0_200:
	add.s64 	%rd232, %rd1, 28;
	setp.ne.s32 	%p738, %r137, 0;
	setp.eq.s32 	%p739, %r148, %r137;
	setp.eq.s32 	%p740, %r161, %r137;
	and.pred  	%p741, %p739, %p740;
	and.pred  	%p742, %p741, %p738;
	setp.eq.s32 	%p743, %r177, %r137;
	and.pred  	%p744, %p742, %p743;
	@%p744 bra 	$L__BB0_199;
	add.s64 	%rd232, %rd1, 56;
	setp.ne.s32 	%p745, %r138, 0;
	setp.eq.s32 	%p746, %r149, %r138;
	setp.eq.s32 	%p747, %r165, %r138;
	and.pred  	%p748, %p746, %p747;
	and.pred  	%p749, %p748, %p745;
	setp.eq.s32 	%p750, %r181, %r138;
	and.pred  	%p751, %p749, %p750;
	@%p751 bra 	$L__BB0_199;
	add.s64 	%rd232, %rd1, 4;
	setp.ne.s32 	%p752, %r146, 0;
	setp.eq.s32 	%p753, %r159, %r146;
	setp.eq.s32 	%p754, %r172, %r146;
	and.pred  	%p755, %p753, %p754;
	and.pred  	%p756, %p755, %p752;
	setp.eq.s32 	%p757, %r185, %r146;
	and.pred  	%p758, %p756, %p757;
	@%p758 bra 	$L__BB0_199;
	add.s64 	%rd232, %rd1, 32;
	setp.eq.s32 	%p759, %r173, %r147;
	setp.eq.s32 	%p760, %r160, %r147;
	setp.ne.s32 	%p761, %r147, 0;
	and.pred  	%p762, %p760, %p759;
	and.pred  	%p763, %p762, %p761;
	setp.eq.s32 	%p764, %r189, %r147;
	and.pred  	%p765, %p763, %p764;
	@%p765 bra 	$L__BB0_199;
	add.s64 	%rd232, %rd1, 60;
	setp.ne.s32 	%p766, %r148, 0;
	setp.eq.s32 	%p767, %r161, %r148;
	setp.eq.s32 	%p768, %r177, %r148;
	and.pred  	%p769, %p767, %p768;
	and.pred  	%p770, %p769, %p766;
	setp.eq.s32 	%p771, %r193, %r148;
	and.pred  	%p772, %p770, %p771;
	@%p772 bra 	$L__BB0_199;
	add.s64 	%rd232, %rd1, 8;
	setp.ne.s32 	%p773, %r158, 0;
	setp.eq.s32 	%p774, %r171, %r158;
	setp.eq.s32 	%p775, %r184, %r158;
	and.pred  	%p776, %p774, %p775;
	and.pred  	%p777, %p776, %p773;
	setp.eq.s32 	%p778, %r197, %r158;
	and.pred  	%p779, %p777, %p778;
	@%p779 bra 	$L__BB0_199;
	add.s64 	%rd232, %rd1, 36;
	setp.ne.s32 	%p780, %r159, 0;
	setp.eq.s32 	%p781, %r172, %r159;
	setp.eq.s32 	%p782, %r185, %r159;
	and.pred  	%p783, %p781, %p782;
	and.pred  	%p784, %p783, %p780;
	setp.eq.s32 	%p785, %r201, %r159;
	and.pred  	%p786, %p784, %p785;
	@%p786 bra 	$L__BB0_199;
	add.s64 	%rd232, %rd1, 64;
	setp.ne.s32 	%p787, %r160, 0;
	setp.eq.s32 	%p788, %r173, %r160;
	setp.eq.s32 	%p789, %r189, %r160;
	and.pred  	%p790, %p788, %p789;
	and.pred  	%p791, %p790, %p787;
	setp.eq.s32 	%p792, %r205, %r160;
	and.pred  	%p793, %p791, %p792;
	@%p793 bra 	$L__BB0_199;
	setp.ne.s32 	%p794, %r170, 0;
	setp.eq.s32 	%p795, %r183, %r170;
	setp.eq.s32 	%p796, %r196, %r170;
	and.pred  	%p797, %p795, %p796;
	setp.eq.s32 	%p798, %r209, %r170;
	and.pred  	%p799, %p797, %p798;
	and.pred  	%p800, %p799, %p794;
	mov.u64 	%rd232, %rd233;
	@%p800 bra 	$L__BB0_199;
	setp.ne.s32 	%p801, %r171, 0;
	setp.eq.s32 	%p802, %r184, %r171;
	setp.eq.s32 	%p803, %r197, %r171;
	and.pred  	%p804, %p802, %p803;
	setp.eq.s32 	%p805, %r213, %r171;
	and.pred  	%p806, %p804, %p805;
	and.pred  	%p807, %p806, %p801;
	mov.u64 	%rd232, %rd52;
	@%p807 bra 	$L__BB0_199;
	setp.ne.s32 	%p808, %r172, 0;
	setp.eq.s32 	%p809, %r185, %r172;
	setp.eq.s32 	%p810, %r201, %r172;
	and.pred  	%p811, %p809, %p810;
	setp.eq.s32 	%p812, %r217, %r172;
	and.pred  	%p813, %p811, %p812;
	and.pred  	%p814, %p813, %p808;
	mov.u64 	%rd232, %rd53;
	@%p814 bra 	$L__BB0_199;
	setp.ne.s32 	%p816, %r159, %r170;
	setp.ne.s32 	%p817, %r148, %r159;
	or.pred  	%p818, %p816, %p817;
	setp.ne.s32 	%p819, %r1466, %r148;
	or.pred  	%p820, %p818, %p819;
	or.pred  	%p821, %p820, %p603;
	@%p821 bra 	$L__BB0_213;
$L__BB0_212:
	ld.global.u32 	%r1411, [%rd233];
	bra.uni 	$L__BB0_225;
$L__BB0_213:
	setp.eq.s32 	%p823, %r160, %r171;
	setp.eq.s32 	%p824, %r149, %r160;
	and.pred  	%p825, %p823, %p824;
	setp.eq.s32 	%p826, %r141, %r149;
	and.pred  	%p827, %p825, %p826;
	and.pred  	%p828, %p827, %p801;
	mov.u64 	%rd233, %rd52;
	@%p828 bra 	$L__BB0_212;
	setp.ne.s32 	%p829, %r172, 0;
	setp.eq.s32 	%p830, %r161, %r172;
	setp.eq.s32 	%p831, %r153, %r161;
	and.pred  	%p832, %p830, %p831;
	setp.eq.s32 	%p833, %r145, %r153;
	and.pred  	%p834, %p832, %p833;
	and.pred  	%p835, %p834, %p829;
	mov.u64 	%rd233, %rd53;
	@%p835 bra 	$L__BB0_212;
	setp.eq.s32 	%p836, %r149, %r160;
	setp.eq.s32 	%p837, %r160, %r171;
	setp.ne.s32 	%p838, %r182, 0;
	setp.eq.s32 	%p839, %r171, %r182;
	and.pred  	%p840, %p839, %p837;
	and.pred  	%p841, %p840, %p838;
	and.pred  	%p842, %p841, %p836;
	mov.u64 	%rd233, %rd55;
	@%p842 bra 	$L__BB0_212;
	setp.eq.s32 	%p843, %r153, %r161;
	setp.eq.s32 	%p844, %r161, %r172;
	setp.ne.s32 	%p845, %r183, 0;
	setp.eq.s32 	%p846, %r172, %r183;
	and.pred  	%p847, %p846, %p844;
	and.pred  	%p848, %p847, %p845;
	and.pred  	%p849, %p848, %p843;
	mov.u64 	%rd233, %rd56;
	@%p849 bra 	$L__BB0_212;
	setp.ne.s32 	%p850, %r184, 0;
	setp.eq.s32 	%p851, %r173, %r184;
	setp.eq.s32 	%p852, %r165, %r173;
	and.pred  	%p853, %p851, %p852;
	and.pred  	%p854, %p853, %p850;
	setp.eq.s32 	%p855, %r157, %r165;
	and.pred  	%p856, %p854, %p855;
	mov.u64 	%rd233, %rd57;
	@%p856 bra 	$L__BB0_212;
	setp.eq.s32 	%p857, %r172, %r183;
	setp.eq.s32 	%p858, %r161, %r172;
	setp.ne.s32 	%p859, %r194, 0;
	setp.eq.s32 	%p860, %r183, %r194;
	and.pred  	%p861, %p860, %p857;
	and.pred  	%p862, %p861, %p859;
	and.pred  	%p863, %p862, %p858;
	mov.u64 	%rd233, %rd58;
	@%p863 bra 	$L__BB0_212;
	setp.eq.s32 	%p864, %r165, %r173;
	setp.eq.s32 	%p865, %r173, %r184;
	setp.ne.s32 	%p866, %r195, 0;
	setp.eq.s32 	%p867, %r184, %r195;
	and.pred  	%p868, %p867, %p865;
	and.pred  	%p869, %p868, %p866;
	and.pred  	%p870, %p869, %p864;
	mov.u64 	%rd233, %rd59;
	@%p870 bra 	$L__BB0_212;
	setp.ne.s32 	%p871, %r196, 0;
	setp.eq.s32 	%p872, %r185, %r196;
	setp.eq.s32 	%p873, %r177, %r185;
	and.pred  	%p874, %p872, %p873;
	and.pred  	%p875, %p874, %p871;
	setp.eq.s32 	%p876, %r169, %r177;
	and.pred  	%p877, %p875, %p876;
	mov.u64 	%rd233, %rd60;
	@%p877 bra 	$L__BB0_212;
	setp.eq.s32 	%p878, %r184, %r195;
	setp.eq.s32 	%p879, %r173, %r184;
	setp.ne.s32 	%p880, %r206, 0;
	setp.eq.s32 	%p881, %r195, %r206;
	and.pred  	%p882, %p881, %p878;
	and.pred  	%p883, %p882, %p880;
	and.pred  	%p884, %p883, %p879;
	mov.u64 	%rd233, %rd61;
	@%p884 bra 	$L__BB0_212;
	setp.eq.s32 	%p885, %r177, %r185;
	setp.eq.s32 	%p886, %r185, %r196;
	setp.ne.s32 	%p887, %r207, 0;
	setp.eq.s32 	%p888, %r196, %r207;
	and.pred  	%p889, %p888, %p886;
	and.pred  	%p890, %p889, %p887;
	and.pred  	%p891, %p890, %p885;
	mov.u64 	%rd233, %rd62;
	@%p891 bra 	$L__BB0_212;
	setp.ne.s32 	%p892, %r208, 0;
	setp.eq.s32 	%p893, %r197, %r208;
	setp.eq.s32 	%p894, %r189, %r197;
	and.pred  	%p895, %p893, %p894;
	and.pred  	%p896, %p895, %p892;
	setp.eq.s32 	%p897, %r181, %r189;
	and.pred  	%p898, %p896, %p897;
	mov.u64 	%rd233, %rd63;
	@%p898 bra 	$L__BB0_212;
	bra.uni 	$L__BB0_226;
$L__BB0_224:
	ld.global.u32 	%r1411, [%rd231];
$L__BB0_225:
	setp.ne.s32 	%p899, %r1411, -1;
	@%p899 bra 	$L__BB0_345;
$L__BB0_226:
	mul.hi.u32 	%r922, %r1, 87652394;
	mul.lo.s32 	%r923, %r922, 49;
	sub.s32 	%r924, %r1, %r923;
	cvt.u16.u32 	%rs1, %r924;
	mul.lo.s16 	%rs2, %rs1, 37;
	shr.u16 	%rs3, %rs2, 8;
	cvt.u32.u16 	%r925, %rs3;
	mul.wide.u32 	%rd215, %r925, 4;
	add.s64 	%rd86, %rd1, %rd215;
	add.s64 	%rd234, %rd86, 140;
	ld.global.u32 	%r926, [%rd86+140];
	setp.eq.s32 	%p900, %r926, 0;
	@%p900 bra 	$L__BB0_232;
	add.s64 	%rd234, %rd86, 112;
	ld.global.u32 	%r927, [%rd86+112];
	setp.eq.s32 	%p901, %r927, 0;
	@%p901 bra 	$L__BB0_232;
	add.s64 	%rd234, %rd86, 84;
	ld.global.u32 	%r928, [%rd86+84];
	setp.eq.s32 	%p902, %r928, 0;
	@%p902 bra 	$L__BB0_232;
	add.s64 	%rd234, %rd86, 56;
	ld.global.u32 	%r929, [%rd86+56];
	setp.eq.s32 	%p903, %r929, 0;
	@%p903 bra 	$L__BB0_232;
	add.s64 	%rd234, %rd86, 28;
	ld.global.u32 	%r930, [%rd86+28];
	setp.eq.s32 	%p904, %r930, 0;
	@%p904 bra 	$L__BB0_232;
	ld.global.u32 	%r931, [%rd86];
	setp.ne.s32 	%p905, %r931, 0;
	mov.u64 	%rd234, %rd86;
	@%p905 bra 	$L__BB0_233;
$L__BB0_232:
	mov.b32 	%r932, 2;
	st.global.u32 	[%rd234], %r932;
	ld.global.u32 	%r1467, [%rd1];
	ld.global.u32 	%r1466, [%rd1+84];
$L__BB0_233:
	ld.global.u32 	%r268, [%rd1+28];
	ld.global.u32 	%r269, [%rd1+56];
	setp.ne.s32 	%p906, %r1466, %r269;
	setp.eq.s32 	%p907, %r269, 0;
	mov.b32 	%r1414, 1;
	or.pred  	%p908, %p907, %p906;
	@%p908 bra 	$L__BB0_235;
	setp.ne.s32 	%p909, %r1467, 0;
	setp.eq.s32 	%p910, %r268, %r1467;
	and.pred  	%p911, %p909, %p910;
	setp.ne.s32 	%p912, %r268, 0;
	setp.eq.s32 	%p913, %r269, %r268;
	and.pred  	%p914, %p912, %p913;
	selp.b32 	%r934, 4, 3, %p911;
	selp.b32 	%r1414, %r934, 2, %p914;
	and.pred  	%p915, %p914, %p911;
	mov.u32 	%r1465, %r1467;
	@%p915 bra 	$L__BB0_337;
$L__BB0_235:
	ld.global.u32 	%r272, [%rd1+112];
	setp.ne.s32 	%p916, %r272, %r1466;
	setp.eq.s32 	%p917, %r1466, 0;
	mov.b32 	%r1415, 1;
	or.pred  	%p918, %p917, %p916;
	mov.u32 	%r1465, %r272;
	@%p918 bra 	$L__BB0_237;
	add.s32 	%r1415, %r1414, 1;
	setp.eq.s32 	%p919, %r1415, 4;
	mov.u32 	%r1465, %r1466;
	@%p919 bra 	$L__BB0_337;
$L__BB0_237:
	ld.global.u32 	%r276, [%rd1+140];
	setp.eq.s32 	%p920, %r276, %r1465;
	setp.ne.s32 	%p921, %r1465, 0;
	setp.eq.s32 	%p922, %r1415, 3;
	and.pred  	%p923, %p920, %p922;
	and.pred  	%p924, %p923, %p921;
	@%p924 bra 	$L__BB0_337;
	ld.global.u32 	%r277, [%rd1+4];
	ld.global.u32 	%r278, [%rd1+32];
	ld.global.u32 	%r279, [%rd1+60];
	ld.global.u32 	%r280, [%rd1+88];
	setp.ne.s32 	%p925, %r280, %r279;
	setp.eq.s32 	%p926, %r279, 0;
	mov.b32 	%r1417, 1;
	or.pred  	%p927, %p926, %p925;
	mov.u32 	%r1418, %r280;
	@%p927 bra 	$L__BB0_240;
	setp.ne.s32 	%p928, %r277, 0;
	setp.eq.s32 	%p929, %r278, %r277;
	and.pred  	%p930, %p928, %p929;
	setp.ne.s32 	%p931, %r278, 0;
	setp.eq.s32 	%p932, %r279, %r278;
	and.pred  	%p933, %p931, %p932;
	selp.b32 	%r937, 4, 3, %p930;
	selp.b32 	%r1417, %r937, 2, %p933;
	and.pred  	%p934, %p933, %p930;
	mov.u32 	%r1418, %r279;
	mov.u32 	%r1465, %r277;
	@%p934 bra 	$L__BB0_337;
$L__BB0_240:
	ld.global.u32 	%r284, [%rd1+116];
	setp.ne.s32 	%p935, %r284, %r1418;
	setp.eq.s32 	%p936, %r1418, 0;
	mov.b32 	%r1419, 1;
	or.pred  	%p937, %p936, %p935;
	mov.u32 	%r1465, %r284;
	@%p937 bra 	$L__BB0_242;
	add.s32 	%r1419, %r1417, 1;
	setp.eq.s32 	%p938, %r1419, 4;
	mov.u32 	%r1465, %r1418;
	@%p938 bra 	$L__BB0_337;
$L__BB0_242:
	ld.global.u32 	%r288, [%rd1+144];
	setp.eq.s32 	%p939, %r288, %r1465;
	setp.ne.s32 	%p940, %r1465, 0;
	setp.eq.s32 	%p941, %r1419, 3;
	and.pred  	%p942, %p939, %p941;
	and.pred  	%p943, %p942, %p940;
	@%p943 bra 	$L__BB0_337;
	ld.global.u32 	%r289, [%rd1+8];
	ld.global.u32 	%r290, [%rd1+36];
	ld.global.u32 	%r291, [%rd1+64];
	ld.global.u32 	%r292, [%rd1+92];
	setp.ne.s32 	%p944, %r292, %r291;
	setp.eq.s32 	%p945, %r291, 0;
	mov.b32 	%r1421, 1;
	or.pred  	%p946, %p945, %p944;
	mov.u32 	%r1422, %r292;
	@%p946 bra 	$L__BB0_245;
	setp.ne.s32 	%p947, %r289, 0;
	setp.eq.s32 	%p948, %r290, %r289;
	and.pred  	%p949, %p947, %p948;
	setp.ne.s32 	%p950, %r290, 0;
	setp.eq.s32 	%p951, %r291, %r290;
	and.pred  	%p952, %p950, %p951;
	selp.b32 	%r940, 4, 3, %p949;
	selp.b32 	%r1421, %r940, 2, %p952;
	and.pred  	%p953, %p952, %p949;
	mov.u32 	%r1422, %r291;
	mov.u32 	%r1465, %r289;
	@%p953 bra 	$L__BB0_337;
$L__BB0_245:
	ld.global.u32 	%r296, [%rd1+120];
	setp.ne.s32 	%p954, %r296, %r1422;
	setp.eq.s32 	%p955, %r1422, 0;
	mov.b32 	%r1423, 1;
	or.pred  	%p956, %p955, %p954;
	mov.u32 	%r1465, %r296;
	@%p956 bra 	$L__BB0_247;
	add.s32 	%r1423, %r1421, 1;
	setp.eq.s32 	%p957, %r1423, 4;
	mov.u32 	%r1465, %r1422;
	@%p957 bra 	$L__BB0_337;
$L__BB0_247:
	ld.global.u32 	%r300, [%rd1+148];
	setp.eq.s32 	%p958, %r300, %r1465;
	setp.ne.s32 	%p959, %r1465, 0;
	setp.eq.s32 	%p960, %r1423, 3;
	and.pred  	%p961, %p958, %p960;
	and.pred  	%p962, %p961, %p959;
	@%p962 bra 	$L__BB0_337;
	add.s64 	%rd237, %rd1, 12;
	ld.global.u32 	%r301, [%rd1+12];
	add.s64 	%rd94, %rd1, 40;
	ld.global.u32 	%r302, [%rd1+40];
	add.s64 	%rd95, %rd1, 68;
	ld.global.u32 	%r303, [%rd1+68];
	add.s64 	%rd96, %rd1, 96;
	ld.global.u32 	%r304, [%rd1+96];
	setp.ne.s32 	%p963, %r304, %r303;
	setp.eq.s32 	%p964, %r303, 0;
	mov.b32 	%r1425, 1;
	or.pred  	%p965, %p964, %p963;
	mov.u32 	%r1426, %r304;
	@%p965 bra 	$L__BB0_250;
	setp.ne.s32 	%p966, %r301, 0;
	setp.eq.s32 	%p967, %r302, %r301;
	and.pred  	%p968, %p966, %p967;
	setp.ne.s32 	%p969, %r302, 0;
	setp.eq.s32 	%p970, %r303, %r302;
	and.pred  	%p971, %p969, %p970;
	selp.b32 	%r943, 4, 3, %p968;
	selp.b32 	%r1425, %r943, 2, %p971;
	and.pred  	%p972, %p971, %p968;
	mov.u32 	%r1426, %r303;
	mov.u32 	%r1465, %r301;
	@%p972 bra 	$L__BB0_337;
$L__BB0_250:
	ld.global.u32 	%r308, [%rd1+124];
	setp.ne.s32 	%p973, %r308, %r1426;
	setp.eq.s32 	%p974, %r1426, 0;
	mov.b32 	%r1427, 1;
	or.pred  	%p975, %p974, %p973;
	mov.u32 	%r1465, %r308;
	@%p975 bra 	$L__BB0_252;
	add.s32 	%r1427, %r1425, 1;
	setp.eq.s32 	%p976, %r1427, 4;
	mov.u32 	%r1465, %r1426;
	@%p976 bra 	$L__BB0_337;
$L__BB0_252:
	ld.global.u32 	%r312, [%rd1+152];
	setp.eq.s32 	%p977, %r312, %r1465;
	setp.ne.s32 	%p978, %r1465, 0;
	setp.eq.s32 	%p979, %r1427, 3;
	and.pred  	%p980, %p977, %p979;
	and.pred  	%p981, %p980, %p978;
	@%p981 bra 	$L__BB0_337;
	add.s64 	%rd97, %rd1, 16;
	ld.global.u32 	%r313, [%rd1+16];
	add.s64 	%rd98, %rd1, 44;
	ld.global.u32 	%r314, [%rd1+44];
	add.s64 	%rd99, %rd1, 72;
	ld.global.u32 	%r315, [%rd1+72];
	add.s64 	%rd100, %rd1, 100;
	ld.global.u32 	%r316, [%rd1+100];
	setp.ne.s32 	%p982, %r316, %r315;
	setp.eq.s32 	%p983, %r315, 0;
	mov.b32 	%r1429, 1;
	or.pred  	%p984, %p983, %p982;
	mov.u32 	%r1430, %r316;
	@%p984 bra 	$L__BB0_255;
	setp.ne.s32 	%p985, %r313, 0;
	setp.eq.s32 	%p986, %r314, %r313;
	and.pred  	%p987, %p985, %p986;
	setp.ne.s32 	%p988, %r314, 0;
	setp.eq.s32 	%p989, %r315, %r314;
	and.pred  	%p990, %p988, %p989;
	selp.b32 	%r946, 4, 3, %p987;
	selp.b32 	%r1429, %r946, 2, %p990;
	and.pred  	%p991, %p990, %p987;
	mov.u32 	%r1430, %r315;
	mov.u32 	%r1465, %r313;
	@%p991 bra 	$L__BB0_337;
$L__BB0_255:
	ld.global.u32 	%r320, [%rd1+128];
	setp.ne.s32 	%p992, %r320, %r1430;
	setp.eq.s32 	%p993, %r1430, 0;
	mov.b32 	%r1431, 1;
	or.pred  	%p994, %p993, %p992;
	mov.u32 	%r1465, %r320;
	@%p994 bra 	$L__BB0_257;
	add.s32 	%r1431, %r1429, 1;
	setp.eq.s32 	%p995, %r1431, 4;
	mov.u32 	%r1465, %r1430;
	@%p995 bra 	$L__BB0_337;
$L__BB0_257:
	ld.global.u32 	%r324, [%rd1+156];
	setp.eq.s32 	%p996, %r324, %r1465;
	setp.ne.s32 	%p997, %r1465, 0;
	setp.eq.s32 	%p998, %r1431, 3;
	and.pred  	%p999, %p996, %p998;
	and.pred  	%p1000, %p999, %p997;
	@%p1000 bra 	$L__BB0_337;
	add.s64 	%rd101, %rd1, 20;
	ld.global.u32 	%r325, [%rd1+20];
	add.s64 	%rd102, %rd1, 48;
	ld.global.u32 	%r326, [%rd1+48];
	add.s64 	%rd103, %rd1, 76;
	ld.global.u32 	%r327, [%rd1+76];
	ld.global.u32 	%r328, [%rd1+104];
	setp.ne.s32 	%p1001, %r328, %r327;
	setp.eq.s32 	%p1002, %r327, 0;
	mov.b32 	%r1433, 1;
	or.pred  	%p1003, %p1002, %p1001;
	mov.u32 	%r1434, %r328;
	@%p1003 bra 	$L__BB0_260;
	setp.ne.s32 	%p1004, %r325, 0;
	setp.eq.s32 	%p1005, %r326, %r325;
	and.pred  	%p1006, %p1004, %p1005;
	setp.ne.s32 	%p1007, %r326, 0;
	setp.eq.s32 	%p1008, %r327, %r326;
	and.pred  	%p1009, %p1007, %p1008;
	selp.b32 	%r949, 4, 3, %p1006;
	selp.b32 	%r1433, %r949, 2, %p1009;
	and.pred  	%p1010, %p1009, %p1006;
	mov.u32 	%r1434, %r327;
	mov.u32 	%r1465, %r325;
	@%p1010 bra 	$L__BB0_337;
$L__BB0_260:
	ld.global.u32 	%r332, [%rd1+132];
	setp.ne.s32 	%p1011, %r332, %r1434;
	setp.eq.s32 	%p1012, %r1434, 0;
	mov.b32 	%r1435, 1;
	or.pred  	%p1013, %p1012, %p1011;
	mov.u32 	%r1465, %r332;
	@%p1013 bra 	$L__BB0_262;
	add.s32 	%r1435, %r1433, 1;
	setp.eq.s32 	%p1014, %r1435, 4;
	mov.u32 	%r1465, %r1434;
	@%p1014 bra 	$L__BB0_337;
$L__BB0_262:
	ld.global.u32 	%r336, [%rd1+160];
	setp.eq.s32 	%p1015, %r336, %r1465;
	setp.ne.s32 	%p1016, %r1465, 0;
	setp.eq.s32 	%p1017, %r1435, 3;
	and.pred  	%p1018, %p1015, %p1017;
	and.pred  	%p1019, %p1018, %p1016;
	@%p1019 bra 	$L__BB0_337;
	add.s64 	%rd104, %rd1, 24;
	ld.global.u32 	%r337, [%rd1+24];
	add.s64 	%rd105, %rd1, 52;
	ld.global.u32 	%r338, [%rd1+52];
	add.s64 	%rd106, %rd1, 80;
	ld.global.u32 	%r339, [%rd1+80];
	add.s64 	%rd107, %rd1, 108;
	ld.global.u32 	%r340, [%rd1+108];
	setp.ne.s32 	%p1020, %r340, %r339;
	setp.eq.s32 	%p1021, %r339, 0;
	mov.b32 	%r1437, 1;
	or.pred  	%p1022, %p1021, %p1020;
	mov.u32 	%r1438, %r340;
	@%p1022 bra 	$L__BB0_265;
	setp.ne.s32 	%p1023, %r337, 0;
	setp.eq.s32 	%p1024, %r338, %r337;
	and.pred  	%p1025, %p1023, %p1024;
	setp.ne.s32 	%p1026, %r338, 0;
	setp.eq.s32 	%p1027, %r339, %r338;
	and.pred  	%p1028, %p1026, %p1027;
	selp.b32 	%r952, 4, 3, %p1025;
	selp.b32 	%r1437, %r952, 2, %p1028;
	and.pred  	%p1029, %p1028, %p1025;
	mov.u32 	%r1438, %r339;
	mov.u32 	%r1465, %r337;
	@%p1029 bra 	$L__BB0_337;
$L__BB0_265:
	ld.global.u32 	%r344, [%rd1+136];
	setp.ne.s32 	%p1030, %r344, %r1438;
	setp.eq.s32 	%p1031, %r1438, 0;
	mov.b32 	%r1439, 1;
	or.pred  	%p1032, %p1031, %p1030;
	mov.u32 	%r1465, %r344;
	@%p1032 bra 	$L__BB0_267;
	add.s32 	%r1439, %r1437, 1;
	setp.eq.s32 	%p1033, %r1439, 4;
	mov.u32 	%r1465, %r1438;
	@%p1033 bra 	$L__BB0_337;
$L__BB0_267:
	ld.global.u32 	%r348, [%rd1+164];
	setp.eq.s32 	%p1034, %r348, %r1465;
	setp.ne.s32 	%p1035, %r1465, 0;
	setp.eq.s32 	%p1036, %r1439, 3;
	and.pred  	%p1037, %p1034, %p1036;
	and.pred  	%p1038, %p1037, %p1035;
	@%p1038 bra 	$L__BB0_337;
	setp.eq.s32 	%p1039, %r289, 0;
	setp.ne.s32 	%p1040, %r301, %r289;
	mov.b32 	%r1441, 1;
	or.pred  	%p1041, %p1039, %p1040;
	@%p1041 bra 	$L__BB0_270;
	setp.eq.s32 	%p1042, %r277, %r1467;
	setp.ne.s32 	%p1043, %r1467, 0;
	and.pred  	%p1044, %p1043, %p1042;
	setp.eq.s32 	%p1045, %r289, %r277;
	setp.ne.s32 	%p1046, %r277, 0;
	and.pred  	%p1047, %p1046, %p1045;
	selp.b32 	%r955, 4, 3, %p1044;
	selp.b32 	%r1441, %r955, 2, %p1047;
	and.pred  	%p1048, %p1047, %p1044;
	mov.u64 	%rd235, %rd237;
	@%p1048 bra 	$L__BB0_336;
$L__BB0_270:
	setp.eq.s32 	%p1049, %r301, 0;
	setp.ne.s32 	%p1050, %r313, %r301;
	mov.b32 	%r1442, 1;
	or.pred  	%p1051, %p1049, %p1050;
	mov.u32 	%r1443, %r313;
	@%p1051 bra 	$L__BB0_272;
	add.s32 	%r1442, %r1441, 1;
	setp.eq.s32 	%p1052, %r1442, 4;
	mov.u64 	%rd235, %rd97;
	mov.u32 	%r1443, %r301;
	@%p1052 bra 	$L__BB0_336;
$L__BB0_272:
	setp.ne.s32 	%p1053, %r325, %r1443;
	setp.eq.s32 	%p1054, %r1443, 0;
	mov.b32 	%r1444, 1;
	or.pred  	%p1055, %p1054, %p1053;
	@%p1055 bra 	$L__BB0_274;
	add.s32 	%r1444, %r1442, 1;
	setp.eq.s32 	%p1056, %r1444, 4;
	mov.u64 	%rd235, %rd101;
	@%p1056 bra 	$L__BB0_336;
$L__BB0_274:
	setp.ne.s32 	%p1057, %r325, 0;
	setp.eq.s32 	%p1058, %r337, %r325;
	setp.eq.s32 	%p1059, %r1444, 3;
	and.pred  	%p1060, %p1058, %p1059;
	and.pred  	%p1061, %p1060, %p1057;
	mov.u64 	%rd235, %rd104;
	@%p1061 bra 	$L__BB0_336;
	setp.eq.s32 	%p1062, %r290, 0;
	setp.ne.s32 	%p1063, %r302, %r290;
	mov.b32 	%r1445, 1;
	or.pred  	%p1064, %p1062, %p1063;
	@%p1064 bra 	$L__BB0_277;
	setp.eq.s32 	%p1065, %r278, %r268;
	setp.ne.s32 	%p1066, %r268, 0;
	and.pred  	%p1067, %p1066, %p1065;
	setp.eq.s32 	%p1068, %r290, %r278;
	setp.ne.s32 	%p1069, %r278, 0;
	and.pred  	%p1070, %p1069, %p1068;
	selp.b32 	%r959, 4, 3, %p1067;
	selp.b32 	%r1445, %r959, 2, %p1070;
	and.pred  	%p1071, %p1070, %p1067;
	mov.u64 	%rd235, %rd94;
	@%p1071 bra 	$L__BB0_336;
$L__BB0_277:
	setp.eq.s32 	%p1072, %r302, 0;
	setp.ne.s32 	%p1073, %r314, %r302;
	mov.b32 	%r1446, 1;
	or.pred  	%p1074, %p1072, %p1073;
	mov.u32 	%r1447, %r314;
	@%p1074 bra 	$L__BB0_279;
	add.s32 	%r1446, %r1445, 1;
	setp.eq.s32 	%p1075, %r1446, 4;
	mov.u64 	%rd235, %rd98;
	mov.u32 	%r1447, %r302;
	@%p1075 bra 	$L__BB0_336;
$L__BB0_279:
	setp.ne.s32 	%p1076, %r326, %r1447;
	setp.eq.s32 	%p1077, %r1447, 0;
	mov.b32 	%r1448, 1;
	or.pred  	%p1078, %p1077, %p1076;
	@%p1078 bra 	$L__BB0_281;
	add.s32 	%r1448, %r1446, 1;
	setp.eq.s32 	%p1079, %r1448, 4;
	mov.u64 	%rd235, %rd102;
	@%p1079 bra 	$L__BB0_336;
$L__BB0_281:
	setp.ne.s32 	%p1080, %r326, 0;
	setp.eq.s32 	%p1081, %r338, %r326;
	setp.eq.s32 	%p1082, %r1448, 3;
	and.pred  	%p1083, %p1081, %p1082;
	and.pred  	%p1084, %p1083, %p1080;
	mov.u64 	%rd235, %rd105;
	@%p1084 bra 	$L__BB0_336;
	setp.eq.s32 	%p1085, %r291, 0;
	setp.ne.s32 	%p1086, %r303, %r291;
	mov.b32 	%r1449, 1;
	or.pred  	%p1087, %p1085, %p1086;
	@%p1087 bra 	$L__BB0_284;
	setp.eq.s32 	%p1088, %r279, %r269;
	setp.ne.s32 	%p1089, %r269, 0;
	and.pred  	%p1090, %p1089, %p1088;
	setp.eq.s32 	%p1091, %r291, %r279;
	setp.ne.s32 	%p1092, %r279, 0;
	and.pred  	%p1093, %p1092, %p1091;
	selp.b32 	%r963, 4, 3, %p1090;
	selp.b32 	%r1449, %r963, 2, %p1093;
	and.pred  	%p1094, %p1093, %p1090;
	mov.u64 	%rd235, %rd95;
	@%p1094 bra 	$L__BB0_336;
$L__BB0_284:
	setp.eq.s32 	%p1095, %r303, 0;
	setp.ne.s32 	%p1096, %r315, %r303;
	mov.b32 	%r1450, 1;
	or.pred  	%p1097, %p1095, %p1096;
	mov.u32 	%r1451, %r315;
	@%p1097 bra 	$L__BB0_286;
	add.s32 	%r1450, %r1449, 1;
	setp.eq.s32 	%p1098, %r1450, 4;
	mov.u64 	%rd235, %rd99;
	mov.u32 	%r1451, %r303;
	@%p1098 bra 	$L__BB0_336;
$L__BB0_286:
	setp.ne.s32 	%p1099, %r327, %r1451;
	setp.eq.s32 	%p1100, %r1451, 0;
	mov.b32 	%r1452, 1;
	or.pred  	%p1101, %p1100, %p1099;
	@%p1101 bra 	$L__BB0_288;
	add.s32 	%r1452, %r1450, 1;
	setp.eq.s32 	%p1102, %r1452, 4;
	mov.u64 	%rd235, %rd103;
	@%p1102 bra 	$L__BB0_336;
$L__BB0_288:
	setp.ne.s32 	%p1103, %r327, 0;
	setp.eq.s32 	%p1104, %r339, %r327;
	setp.eq.s32 	%p1105, %r1452, 3;
	and.pred  	%p1106, %p1104, %p1105;
	and.pred  	%p1107, %p1106, %p1103;
	mov.u64 	%rd235, %rd106;
	@%p1107 bra 	$L__BB0_336;
	setp.ne.s32 	%p1108, %r304, %r292;
	setp.eq.s32 	%p1109, %r292, 0;
	mov.b32 	%r1453, 1;
	or.pred  	%p1110, %p1109, %p1108;
	@%p1110 bra 	$L__BB0_291;
	setp.eq.s32 	%p1111, %r280, %r1466;
	setp.ne.s32 	%p1112, %r1466, 0;
	and.pred  	%p1113, %p1112, %p1111;
	setp.ne.s32 	%p1114, %r280, 0;
	setp.eq.s32 	%p1115, %r292, %r280;
	and.pred  	%p1116, %p1114, %p1115;
	selp.b32 	%r967, 4, 3, %p1113;
	selp.b32 	%r1453, %r967, 2, %p1116;
	and.pred  	%p1117, %p1116, %p1113;
	mov.u64 	%rd235, %rd96;
	@%p1117 bra 	$L__BB0_336;
$L__BB0_291:
	setp.ne.s32 	%p1118, %r316, %r304;
	setp.eq.s32 	%p1119, %r304, 0;
	mov.b32 	%r1454, 1;
	or.pred  	%p1120, %p1119, %p1118;
	mov.u32 	%r1455, %r316;
	@%p1120 bra 	$L__BB0_293;
	add.s32 	%r1454, %r1453, 1;
	setp.eq.s32 	%p1121, %r1454, 4;
	mov.u64 	%rd235, %rd100;
	mov.u32 	%r1455, %r304;
	@%p1121 bra 	$L__BB0_336;
$L__BB0_293:
	setp.ne.s32 	%p1122, %r328, %r1455;
	setp.eq.s32 	%p1123, %r1455, 0;
	mov.b32 	%r1456, 1;
	or.pred  	%p1124, %p1123, %p1122;
	@%p1124 bra 	$L__BB0_295;
	add.s64 	%rd235, %rd1, 104;
	add.s32 	%r1456, %r1454, 1;
	setp.eq.s32 	%p1125, %r1456, 4;
	@%p1125 bra 	$L__BB0_336;
$L__BB0_295:
	setp.eq.s32 	%p1126, %r340, %r328;
	setp.ne.s32 	%p1127, %r328, 0;
	setp.eq.s32 	%p1128, %r1456, 3;
	and.pred  	%p1129, %p1126, %p1128;
	and.pred  	%p1130, %p1129, %p1127;
	mov.u64 	%rd235, %rd107;
	@%p1130 bra 	$L__BB0_336;
	setp.ne.s32 	%p1131, %r308, %r296;
	setp.eq.s32 	%p1132, %r296, 0;
	mov.b32 	%r1457, 1;
	or.pred  	%p1133, %p1132, %p1131;
	@%p1133 bra 	$L__BB0_298;
	add.s64 	%rd235, %rd1, 124;
	setp.ne.s32 	%p1134, %r272, 0;
	setp.eq.s32 	%p1135, %r284, %r272;
	and.pred  	%p1136, %p1134, %p1135;
	setp.ne.s32 	%p1137, %r284, 0;
	setp.eq.s32 	%p1138, %r296, %r284;
	and.pred  	%p1139, %p1137, %p1138;
	selp.b32 	%r971, 4, 3, %p1136;
	selp.b32 	%r1457, %r971, 2, %p1139;
	and.pred  	%p1140, %p1139, %p1136;
	@%p1140 bra 	$L__BB0_336;
$L__BB0_298:
	setp.ne.s32 	%p1141, %r320, %r308;
	setp.eq.s32 	%p1142, %r308, 0;
	mov.b32 	%r1458, 1;
	or.pred  	%p1143, %p1142, %p1141;
	mov.u32 	%r1459, %r320;
	@%p1143 bra 	$L__BB0_300;
	add.s64 	%rd235, %rd1, 128;
	add.s32 	%r1458, %r1457, 1;
	setp.eq.s32 	%p1144, %r1458, 4;
	mov.u32 	%r1459, %r308;
	@%p1144 bra 	$L__BB0_336;
$L__BB0_300:
	setp.ne.s32 	%p1145, %r332, %r1459;
	setp.eq.s32 	%p1146, %r1459, 0;
	mov.b32 	%r1460, 1;
	or.pred  	%p1147, %p1146, %p1145;
	@%p1147 bra 	$L__BB0_302;
	add.s64 	%rd235, %rd1, 132;
	add.s32 	%r1460, %r1458, 1;
	setp.eq.s32 	%p1148, %r1460, 4;
	@%p1148 bra 	$L__BB0_336;
$L__BB0_302:
	add.s64 	%rd235, %rd1, 136;
	setp.eq.s32 	%p1149, %r344, %r332;
	setp.ne.s32 	%p1150, %r332, 0;
	setp.eq.s32 	%p1151, %r1460, 3;
	and.pred  	%p1152, %p1149, %p1151;
	and.pred  	%p1153, %p1152, %p1150;
	@%p1153 bra 	$L__BB0_336;
	setp.ne.s32 	%p1154, %r312, %r300;
	setp.eq.s32 	%p1155, %r300, 0;
	mov.b32 	%r1461, 1;
	or.pred  	%p1156, %p1155, %p1154;
	@%p1156 bra 	$L__BB0_305;
	add.s64 	%rd235, %rd1, 152;
	setp.ne.s32 	%p1157, %r276, 0;
	setp.eq.s32 	%p1158, %r288, %r276;
	and.pred  	%p1159, %p1157, %p1158;
	setp.ne.s32 	%p1160, %r288, 0;
	setp.eq.s32 	%p1161, %r300, %r288;
	and.pred  	%p1162, %p1160, %p1161;
	selp.b32 	%r975, 4, 3, %p1159;
	selp.b32 	%r1461, %r975, 2, %p1162;
	and.pred  	%p1163, %p1162, %p1159;
	@%p1163 bra 	$L__BB0_336;
$L__BB0_305:
	setp.ne.s32 	%p1164, %r324, %r312;
	setp.eq.s32 	%p1165, %r312, 0;
	mov.b32 	%r1462, 1;
	or.pred  	%p1166, %p1165, %p1164;
	mov.u32 	%r1463, %r324;
	@%p1166 bra 	$L__BB0_307;
	add.s64 	%rd235, %rd1, 156;
	add.s32 	%r1462, %r1461, 1;
	setp.eq.s32 	%p1167, %r1462, 4;
	mov.u32 	%r1463, %r312;
	@%p1167 bra 	$L__BB0_336;
$L__BB0_307:
	setp.ne.s32 	%p1168, %r336, %r1463;
	setp.eq.s32 	%p1169, %r1463, 0;
	mov.b32 	%r1464, 1;
	or.pred  	%p1170, %p1169, %p1168;
	@%p1170 bra 	$L__BB0_309;
	add.s64 	%rd235, %rd1, 160;
	add.s32 	%r1464, %r1462, 1;
	setp.eq.s32 	%p1171, %r1464, 4;
	@%p1171 bra 	$L__BB0_336;
$L__BB0_309:
	add.s64 	%rd235, %rd1, 164;
	setp.eq.s32 	%p1172, %r348, %r336;
	setp.ne.s32 	%p1173, %r336, 0;
	setp.eq.s32 	%p1174, %r1464, 3;
	and.pred  	%p1175, %p1172, %p1174;
	and.pred  	%p1176, %p1175, %p1173;
	@%p1176 bra 	$L__BB0_336;
	setp.eq.s32 	%p1177, %r1467, 0;
	setp.ne.s32 	%p1178, %r278, %r1467;
	setp.ne.s32 	%p1179, %r291, %r1467;
	or.pred  	%p1180, %p1178, %p1179;
	or.pred  	%p1181, %p1180, %p1177;
	setp.ne.s32 	%p1182, %r304, %r1467;
	or.pred  	%p1183, %p1181, %p1182;
	mov.u64 	%rd236, %rd1;
	@%p1183 bra 	$L__BB0_312;
$L__BB0_311:
	ld.global.u32 	%r1465, [%rd236];
	bra.uni 	$L__BB0_337;
$L__BB0_312:
	add.s64 	%rd236, %rd1, 28;
	setp.ne.s32 	%p1184, %r268, 0;
	setp.eq.s32 	%p1185, %r279, %r268;
	setp.eq.s32 	%p1186, %r292, %r268;
	and.pred  	%p1187, %p1185, %p1186;
	and.pred  	%p1188, %p1187, %p1184;
	setp.eq.s32 	%p1189, %r308, %r268;
	and.pred  	%p1190, %p1188, %p1189;
	@%p1190 bra 	$L__BB0_311;
	add.s64 	%rd236, %rd1, 56;
	setp.ne.s32 	%p1191, %r269, 0;
	setp.eq.s32 	%p1192, %r280, %r269;
	setp.eq.s32 	%p1193, %r296, %r269;
	and.pred  	%p1194, %p1192, %p1193;
	and.pred  	%p1195, %p1194, %p1191;
	setp.eq.s32 	%p1196, %r312, %r269;
	and.pred  	%p1197, %p1195, %p1196;
	@%p1197 bra 	$L__BB0_311;
	add.s64 	%rd236, %rd1, 4;
	setp.ne.s32 	%p1198, %r277, 0;
	setp.eq.s32 	%p1199, %r290, %r277;
	setp.eq.s32 	%p1200, %r303, %r277;
	and.pred  	%p1201, %p1199, %p1200;
	and.pred  	%p1202, %p1201, %p1198;
	setp.eq.s32 	%p1203, %r316, %r277;
	and.pred  	%p1204, %p1202, %p1203;
	@%p1204 bra 	$L__BB0_311;
	add.s64 	%rd236, %rd1, 32;
	setp.ne.s32 	%p1205, %r278, 0;
	setp.eq.s32 	%p1206, %r291, %r278;
	setp.eq.s32 	%p1207, %r304, %r278;
	and.pred  	%p1208, %p1206, %p1207;
	and.pred  	%p1209, %p1208, %p1205;
	setp.eq.s32 	%p1210, %r320, %r278;
	and.pred  	%p1211, %p1209, %p1210;
	@%p1211 bra 	$L__BB0_311;
	add.s64 	%rd236, %rd1, 60;
	setp.ne.s32 	%p1212, %r279, 0;
	setp.eq.s32 	%p1213, %r292, %r279;
	setp.eq.s32 	%p1214, %r308, %r279;
	and.pred  	%p1215, %p1213, %p1214;
	and.pred  	%p1216, %p1215, %p1212;
	setp.eq.s32 	%p1217, %r324, %r279;
	and.pred  	%p1218, %p1216, %p1217;
	@%p1218 bra 	$L__BB0_311;
	add.s64 	%rd236, %rd1, 8;
	setp.ne.s32 	%p1219, %r289, 0;
	setp.eq.s32 	%p1220, %r302, %r289;
	setp.eq.s32 	%p1221, %r315, %r289;
	and.pred  	%p1222, %p1220, %p1221;
	and.pred  	%p1223, %p1222, %p1219;
	setp.eq.s32 	%p1224, %r328, %r289;
	and.pred  	%p1225, %p1223, %p1224;
	@%p1225 bra 	$L__BB0_311;
	add.s64 	%rd236, %rd1, 36;
	setp.ne.s32 	%p1226, %r290, 0;
	setp.eq.s32 	%p1227, %r303, %r290;
	setp.eq.s32 	%p1228, %r316, %r290;
	and.pred  	%p1229, %p1227, %p1228;
	and.pred  	%p1230, %p1229, %p1226;
	setp.eq.s32 	%p1231, %r332, %r290;
	and.pred  	%p1232, %p1230, %p1231;
	@%p1232 bra 	$L__BB0_311;
	add.s64 	%rd236, %rd1, 64;
	setp.ne.s32 	%p1233, %r291, 0;
	setp.eq.s32 	%p1234, %r304, %r291;
	setp.eq.s32 	%p1235, %r320, %r291;
	and.pred  	%p1236, %p1234, %p1235;
	and.pred  	%p1237, %p1236, %p1233;
	setp.eq.s32 	%p1238, %r336, %r291;
	and.pred  	%p1239, %p1237, %p1238;
	@%p1239 bra 	$L__BB0_311;
	setp.ne.s32 	%p1240, %r301, 0;
	setp.eq.s32 	%p1241, %r314, %r301;
	setp.eq.s32 	%p1242, %r327, %r301;
	and.pred  	%p1243, %p1241, %p1242;
	setp.eq.s32 	%p1244, %r340, %r301;
	and.pred  	%p1245, %p1243, %p1244;
	and.pred  	%p1246, %p1245, %p1240;
	mov.u64 	%rd236, %rd237;
	@%p1246 bra 	$L__BB0_311;
	setp.ne.s32 	%p1247, %r302, 0;
	setp.eq.s32 	%p1248, %r315, %r302;
	setp.eq.s32 	%p1249, %r328, %r302;
	and.pred  	%p1250, %p1248, %p1249;
	setp.eq.s32 	%p1251, %r344, %r302;
	and.pred  	%p1252, %p1250, %p1251;
	and.pred  	%p1253, %p1252, %p1247;
	mov.u64 	%rd236, %rd94;
	@%p1253 bra 	$L__BB0_311;
	setp.ne.s32 	%p1254, %r303, 0;
	setp.eq.s32 	%p1255, %r316, %r303;
	setp.eq.s32 	%p1256, %r332, %r303;
	and.pred  	%p1257, %p1255, %p1256;
	setp.eq.s32 	%p1258, %r348, %r303;
	and.pred  	%p1259, %p1257, %p1258;
	and.pred  	%p1260, %p1259, %p1254;
	mov.u64 	%rd236, %rd95;
	@%p1260 bra 	$L__BB0_311;
	setp.ne.s32 	%p1262, %r290, %r301;
	setp.ne.s32 	%p1263, %r279, %r290;
	or.pred  	%p1264, %p1262, %p1263;
	setp.ne.s32 	%p1265, %r1466, %r279;
	or.pred  	%p1266, %p1264, %p1265;
	or.pred  	%p1267, %p1266, %p1049;
	@%p1267 bra 	$L__BB0_325;
$L__BB0_324:
	ld.global.u32 	%r1465, [%rd237];
	bra.uni 	$L__BB0_337;
$L__BB0_325:
	setp.eq.s32 	%p1269, %r291, %r302;
	setp.eq.s32 	%p1270, %r280, %r291;
	and.pred  	%p1271, %p1269, %p1270;
	setp.eq.s32 	%p1272, %r272, %r280;
	and.pred  	%p1273, %p1271, %p1272;
	and.pred  	%p1274, %p1273, %p1247;
	mov.u64 	%rd237, %rd94;
	@%p1274 bra 	$L__BB0_324;
	setp.ne.s32 	%p1275, %r303, 0;
	setp.eq.s32 	%p1276, %r292, %r303;
	setp.eq.s32 	%p1277, %r284, %r292;
	and.pred  	%p1278, %p1276, %p1277;
	setp.eq.s32 	%p1279, %r276, %r284;
	and.pred  	%p1280, %p1278, %p1279;
	and.pred  	%p1281, %p1280, %p1275;
	mov.u64 	%rd237, %rd95;
	@%p1281 bra 	$L__BB0_324;
	setp.eq.s32 	%p1282, %r280, %r291;
	setp.eq.s32 	%p1283, %r291, %r302;
	setp.ne.s32 	%p1284, %r313, 0;
	setp.eq.s32 	%p1285, %r302, %r313;
	and.pred  	%p1286, %p1285, %p1283;
	and.pred  	%p1287, %p1286, %p1284;
	and.pred  	%p1288, %p1287, %p1282;
	mov.u64 	%rd237, %rd97;
	@%p1288 bra 	$L__BB0_324;
	setp.eq.s32 	%p1289, %r284, %r292;
	setp.eq.s32 	%p1290, %r292, %r303;
	setp.ne.s32 	%p1291, %r314, 0;
	setp.eq.s32 	%p1292, %r303, %r314;
	and.pred  	%p1293, %p1292, %p1290;
	and.pred  	%p1294, %p1293, %p1291;
	and.pred  	%p1295, %p1294, %p1289;
	mov.u64 	%rd237, %rd98;
	@%p1295 bra 	$L__BB0_324;
	setp.ne.s32 	%p1296, %r315, 0;
	setp.eq.s32 	%p1297, %r304, %r315;
	setp.eq.s32 	%p1298, %r296, %r304;
	and.pred  	%p1299, %p1297, %p1298;
	and.pred  	%p1300, %p1299, %p1296;
	setp.eq.s32 	%p1301, %r288, %r296;
	and.pred  	%p1302, %p1300, %p1301;
	mov.u64 	%rd237, %rd99;
	@%p1302 bra 	$L__BB0_324;
	setp.eq.s32 	%p1303, %r303, %r314;
	setp.eq.s32 	%p1304, %r292, %r303;
	setp.ne.s32 	%p1305, %r325, 0;
	setp.eq.s32 	%p1306, %r314, %r325;
	and.pred  	%p1307, %p1306, %p1303;
	and.pred  	%p1308, %p1307, %p1305;
	and.pred  	%p1309, %p1308, %p1304;
	mov.u64 	%rd237, %rd101;
	@%p1309 bra 	$L__BB0_324;
	setp.eq.s32 	%p1310, %r296, %r304;
	setp.eq.s32 	%p1311, %r304, %r315;
	setp.ne.s32 	%p1312, %r326, 0;
	setp.eq.s32 	%p1313, %r315, %r326;
	and.pred  	%p1314, %p1313, %p1311;
	and.pred  	%p1315, %p1314, %p1312;
	and.pred  	%p1316, %p1315, %p1310;
	mov.u64 	%rd237, %rd102;
	@%p1316 bra 	$L__BB0_324;
	setp.ne.s32 	%p1317, %r327, 0;
	setp.eq.s32 	%p1318, %r316, %r327;
	setp.eq.s32 	%p1319, %r308, %r316;
	and.pred  	%p1320, %p1318, %p1319;
	and.pred  	%p1321, %p1320, %p1317;
	setp.eq.s32 	%p1322, %r300, %r308;
	and.pred  	%p1323, %p1321, %p1322;
	mov.u64 	%rd237, %rd103;
	@%p1323 bra 	$L__BB0_324;
	setp.eq.s32 	%p1324, %r315, %r326;
	setp.eq.s32 	%p1325, %r304, %r315;
	setp.ne.s32 	%p1326, %r337, 0;
	setp.eq.s32 	%p1327, %r326, %r337;
	and.pred  	%p1328, %p1327, %p1324;
	and.pred  	%p1329, %p1328, %p1326;
	and.pred  	%p1330, %p1329, %p1325;
	mov.u64 	%rd237, %rd104;
	@%p1330 bra 	$L__BB0_324;
	setp.eq.s32 	%p1331, %r308, %r316;
	setp.eq.s32 	%p1332, %r316, %r327;
	setp.ne.s32 	%p1333, %r338, 0;
	setp.eq.s32 	%p1334, %r327, %r338;
	and.pred  	%p1335, %p1334, %p1332;
	and.pred  	%p1336, %p1335, %p1333;
	and.pred  	%p1337, %p1336, %p1331;
	mov.u64 	%rd237, %rd105;
	@%p1337 bra 	$L__BB0_324;
	setp.ne.s32 	%p1338, %r339, 0;
	setp.eq.s32 	%p1339, %r328, %r339;
	setp.eq.s32 	%p1340, %r320, %r328;
	and.pred  	%p1341, %p1339, %p1340;
	and.pred  	%p1342, %p1341, %p1338;
	setp.eq.s32 	%p1343, %r312, %r320;
	and.pred  	%p1344, %p1342, %p1343;
	mov.u64 	%rd237, %rd106;
	@%p1344 bra 	$L__BB0_324;
	bra.uni 	$L__BB0_338;
$L__BB0_336:
	ld.global.u32 	%r1465, [%rd235];
$L__BB0_337:
	setp.ne.s32 	%p1345, %r1465, -1;
	@%p1345 bra 	$L__BB0_345;
$L__BB0_338:
	mul.hi.u32 	%r978, %r1, 613566757;
	mul.lo.s32 	%r979, %r978, 7;
	sub.s32 	%r980, %r1, %r979;
	mul.wide.u32 	%rd216, %r980, 4;
	add.s64 	%rd128, %rd1, %rd216;
	add.s64 	%rd238, %rd128, 140;
	ld.global.u32 	%r981, [%rd128+140];
	setp.eq.s32 	%p1346, %r981, 0;
	@%p1346 bra 	$L__BB0_344;
	add.s64 	%rd238, %rd128, 112;
	ld.global.u32 	%r982, [%rd128+112];
	setp.eq.s32 	%p1347, %r982, 0;
	@%p1347 bra 	$L__BB0_344;
	add.s64 	%rd238, %rd128, 84;
	ld.global.u32 	%r983, [%rd128+84];
	setp.eq.s32 	%p1348, %r983, 0;
	@%p1348 bra 	$L__BB0_344;
	add.s64 	%rd238, %rd128, 56;
	ld.global.u32 	%r984, [%rd128+56];
	setp.eq.s32 	%p1349, %r984, 0;
	@%p1349 bra 	$L__BB0_344;
	add.s64 	%rd238, %rd128, 28;
	ld.global.u32 	%r985, [%rd128+28];
	setp.eq.s32 	%p1350, %r985, 0;
	@%p1350 bra 	$L__BB0_344;
	ld.global.u32 	%r986, [%rd128];
	setp.ne.s32 	%p1351, %r986, 0;
	mov.u64 	%rd238, %rd128;
	@%p1351 bra 	$L__BB0_345;
$L__BB0_344:
	mov.b32 	%r987, 1;
	st.global.u32 	[%rd238], %r987;
	ld.global.u32 	%r1467, [%rd1];
	ld.global.u32 	%r1466, [%rd1+84];
$L__BB0_345:
	ld.global.u32 	%r399, [%rd1+28];
	setp.eq.s32 	%p1352, %r399, %r1467;
	setp.ne.s32 	%p1353, %r1467, 0;
	and.pred  	%p1, %p1353, %p1352;
	ld.global.u32 	%r400, [%rd1+56];
	setp.eq.s32 	%p1354, %r400, %r399;
	setp.ne.s32 	%p1355, %r399, 0;
	and.pred  	%p2, %p1355, %p1354;
	setp.eq.s32 	%p1356, %r1466, %r400;
	setp.ne.s32 	%p1357, %r400, 0;
	and.pred  	%p3, %p1357, %p1356;
	mov.b32 	%r1468, 1;
	not.pred 	%p1358, %p3;
	@%p1358 bra 	$L__BB0_347;
	selp.b32 	%r989, 4, 3, %p1;
	selp.b32 	%r1468, %r989, 2, %p2;
	and.pred  	%p1359, %p2, %p1;
	mov.u32 	%r1519, %r1467;
	@%p1359 bra 	$L__BB0_448;
$L__BB0_347:
	ld.global.u32 	%r403, [%rd1+112];
	setp.ne.s32 	%p1360, %r403, %r1466;
	setp.eq.s32 	%p1361, %r1466, 0;
	mov.b32 	%r1469, 1;
	or.pred  	%p1362, %p1361, %p1360;
	mov.u32 	%r1519, %r403;
	@%p1362 bra 	$L__BB0_349;
	add.s32 	%r1469, %r1468, 1;
	setp.eq.s32 	%p1363, %r1469, 4;
	mov.u32 	%r1519, %r1466;
	@%p1363 bra 	$L__BB0_448;
$L__BB0_349:
	ld.global.u32 	%r407, [%rd1+140];
	setp.eq.s32 	%p1364, %r407, %r1519;
	setp.ne.s32 	%p1365, %r1519, 0;
	setp.eq.s32 	%p1366, %r1469, 3;
	and.pred  	%p1367, %p1364, %p1366;
	and.pred  	%p1368, %p1367, %p1365;
	@%p1368 bra 	$L__BB0_448;
	ld.global.u32 	%r408, [%rd1+4];
	ld.global.u32 	%r409, [%rd1+32];
	ld.global.u32 	%r410, [%rd1+60];
	ld.global.u32 	%r411, [%rd1+88];
	setp.ne.s32 	%p1369, %r411, %r410;
	setp.eq.s32 	%p1370, %r410, 0;
	mov.b32 	%r1471, 1;
	or.pred  	%p1371, %p1370, %p1369;
	mov.u32 	%r1472, %r411;
	@%p1371 bra 	$L__BB0_352;
	setp.ne.s32 	%p1372, %r408, 0;
	setp.eq.s32 	%p1373, %r409, %r408;
	and.pred  	%p1374, %p1372, %p1373;
	setp.ne.s32 	%p1375, %r409, 0;
	setp.eq.s32 	%p1376, %r410, %r409;
	and.pred  	%p1377, %p1375, %p1376;
	selp.b32 	%r992, 4, 3, %p1374;
	selp.b32 	%r1471, %r992, 2, %p1377;
	and.pred  	%p1378, %p1377, %p1374;
	mov.u32 	%r1472, %r410;
	mov.u32 	%r1519, %r408;
	@%p1378 bra 	$L__BB0_448;
$L__BB0_352:
	ld.global.u32 	%r415, [%rd1+116];
	setp.ne.s32 	%p1379, %r415, %r1472;
	setp.eq.s32 	%p1380, %r1472, 0;
	mov.b32 	%r1473, 1;
	or.pred  	%p1381, %p1380, %p1379;
	mov.u32 	%r1519, %r415;
	@%p1381 bra 	$L__BB0_354;
	add.s32 	%r1473, %r1471, 1;
	setp.eq.s32 	%p1382, %r1473, 4;
	mov.u32 	%r1519, %r1472;
	@%p1382 bra 	$L__BB0_448;
$L__BB0_354:
	ld.global.u32 	%r419, [%rd1+144];
	setp.eq.s32 	%p1383, %r419, %r1519;
	setp.ne.s32 	%p1384, %r1519, 0;
	setp.eq.s32 	%p1385, %r1473, 3;
	and.pred  	%p1386, %p1383, %p1385;
	and.pred  	%p1387, %p1386, %p1384;
	@%p1387 bra 	$L__BB0_448;
	ld.global.u32 	%r420, [%rd1+8];
	ld.global.u32 	%r421, [%rd1+36];
	ld.global.u32 	%r422, [%rd1+64];
	ld.global.u32 	%r423, [%rd1+92];
	setp.ne.s32 	%p1388, %r423, %r422;
	setp.eq.s32 	%p1389, %r422, 0;
	mov.b32 	%r1475, 1;
	or.pred  	%p1390, %p1389, %p1388;
	mov.u32 	%r1476, %r423;
	@%p1390 bra 	$L__BB0_357;
	setp.ne.s32 	%p1391, %r420, 0;
	setp.eq.s32 	%p1392, %r421, %r420;
	and.pred  	%p1393, %p1391, %p1392;
	setp.ne.s32 	%p1394, %r421, 0;
	setp.eq.s32 	%p1395, %r422, %r421;
	and.pred  	%p1396, %p1394, %p1395;
	selp.b32 	%r995, 4, 3, %p1393;
	selp.b32 	%r1475, %r995, 2, %p1396;
	and.pred  	%p1397, %p1396, %p1393;
	mov.u32 	%r1476, %r422;
	mov.u32 	%r1519, %r420;
	@%p1397 bra 	$L__BB0_448;
$L__BB0_357:
	ld.global.u32 	%r427, [%rd1+120];
	setp.ne.s32 	%p1398, %r427, %r1476;
	setp.eq.s32 	%p1399, %r1476, 0;
	mov.b32 	%r1477, 1;
	or.pred  	%p1400, %p1399, %p1398;
	mov.u32 	%r1519, %r427;
	@%p1400 bra 	$L__BB0_359;
	add.s32 	%r1477, %r1475, 1;
	setp.eq.s32 	%p1401, %r1477, 4;
	mov.u32 	%r1519, %r1476;
	@%p1401 bra 	$L__BB0_448;
$L__BB0_359:
	ld.global.u32 	%r431, [%rd1+148];
	setp.eq.s32 	%p1402, %r431, %r1519;
	setp.ne.s32 	%p1403, %r1519, 0;
	setp.eq.s32 	%p1404, %r1477, 3;
	and.pred  	%p1405, %p1402, %p1404;
	and.pred  	%p1406, %p1405, %p1403;
	@%p1406 bra 	$L__BB0_448;
	add.s64 	%rd241, %rd1, 12;
	ld.global.u32 	%r432, [%rd1+12];
	add.s64 	%rd136, %rd1, 40;
	ld.global.u32 	%r433, [%rd1+40];
	add.s64 	%rd137, %rd1, 68;
	ld.global.u32 	%r434, [%rd1+68];
	add.s64 	%rd138, %rd1, 96;
	ld.global.u32 	%r435, [%rd1+96];
	setp.ne.s32 	%p1407, %r435, %r434;
	setp.eq.s32 	%p1408, %r434, 0;
	mov.b32 	%r1479, 1;
	or.pred  	%p1409, %p1408, %p1407;
	mov.u32 	%r1480, %r435;
	@%p1409 bra 	$L__BB0_362;
	setp.ne.s32 	%p1410, %r432, 0;
	setp.eq.s32 	%p1411, %r433, %r432;
	and.pred  	%p1412, %p1410, %p1411;
	setp.ne.s32 	%p1413, %r433, 0;
	setp.eq.s32 	%p1414, %r434, %r433;
	and.pred  	%p1415, %p1413, %p1414;
	selp.b32 	%r998, 4, 3, %p1412;
	selp.b32 	%r1479, %r998, 2, %p1415;
	and.pred  	%p1416, %p1415, %p1412;
	mov.u32 	%r1480, %r434;
	mov.u32 	%r1519, %r432;
	@%p1416 bra 	$L__BB0_448;
$L__BB0_362:
	ld.global.u32 	%r439, [%rd1+124];
	setp.ne.s32 	%p1417, %r439, %r1480;
	setp.eq.s32 	%p1418, %r1480, 0;
	mov.b32 	%r1481, 1;
	or.pred  	%p1419, %p1418, %p1417;
	mov.u32 	%r1519, %r439;
	@%p1419 bra 	$L__BB0_364;
	add.s32 	%r1481, %r1479, 1;
	setp.eq.s32 	%p1420, %r1481, 4;
	mov.u32 	%r1519, %r1480;
	@%p1420 bra 	$L__BB0_448;
$L__BB0_364:
	ld.global.u32 	%r443, [%rd1+152];
	setp.eq.s32 	%p1421, %r443, %r1519;
	setp.ne.s32 	%p1422, %r1519, 0;
	setp.eq.s32 	%p1423, %r1481, 3;
	and.pred  	%p1424, %p1421, %p1423;
	and.pred  	%p1425, %p1424, %p1422;
	@%p1425 bra 	$L__BB0_448;
	add.s64 	%rd139, %rd1, 16;
	ld.global.u32 	%r444, [%rd1+16];
	add.s64 	%rd140, %rd1, 44;
	ld.global.u32 	%r445, [%rd1+44];
	add.s64 	%rd141, %rd1, 72;
	ld.global.u32 	%r446, [%rd1+72];
	add.s64 	%rd142, %rd1, 100;
	ld.global.u32 	%r447, [%rd1+100];
	setp.ne.s32 	%p1426, %r447, %r446;
	setp.eq.s32 	%p1427, %r446, 0;
	mov.b32 	%r1483, 1;
	or.pred  	%p1428, %p1427, %p1426;
	mov.u32 	%r1484, %r447;
	@%p1428 bra 	$L__BB0_367;
	setp.ne.s32 	%p1429, %r444, 0;
	setp.eq.s32 	%p1430, %r445, %r444;
	and.pred  	%p1431, %p1429, %p1430;
	setp.ne.s32 	%p1432, %r445, 0;
	setp.eq.s32 	%p1433, %r446, %r445;
	and.pred  	%p1434, %p1432, %p1433;
	selp.b32 	%r1001, 4, 3, %p1431;
	selp.b32 	%r1483, %r1001, 2, %p1434;
	and.pred  	%p1435, %p1434, %p1431;
	mov.u32 	%r1484, %r446;
	mov.u32 	%r1519, %r444;
	@%p1435 bra 	$L__BB0_448;
$L__BB0_367:
	ld.global.u32 	%r451, [%rd1+128];
	setp.ne.s32 	%p1436, %r451, %r1484;
	setp.eq.s32 	%p1437, %r1484, 0;
	mov.b32 	%r1485, 1;
	or.pred  	%p1438, %p1437, %p1436;
	mov.u32 	%r1519, %r451;
	@%p1438 bra 	$L__BB0_369;
	add.s32 	%r1485, %r1483, 1;
	setp.eq.s32 	%p1439, %r1485, 4;
	mov.u32 	%r1519, %r1484;
	@%p1439 bra 	$L__BB0_448;
$L__BB0_369:
	ld.global.u32 	%r455, [%rd1+156];
	setp.eq.s32 	%p1440, %r455, %r1519;
	setp.ne.s32 	%p1441, %r1519, 0;
	setp.eq.s32 	%p1442, %r1485, 3;
	and.pred  	%p1443, %p1440, %p1442;
	and.pred  	%p1444, %p1443, %p1441;
	@%p1444 bra 	$L__BB0_448;
	add.s64 	%rd143, %rd1, 20;
	ld.global.u32 	%r456, [%rd1+20];
	add.s64 	%rd144, %rd1, 48;
	ld.global.u32 	%r457, [%rd1+48];
	add.s64 	%rd145, %rd1, 76;
	ld.global.u32 	%r458, [%rd1+76];
	ld.global.u32 	%r459, [%rd1+104];
	setp.ne.s32 	%p1445, %r459, %r458;
	setp.eq.s32 	%p1446, %r458, 0;
	mov.b32 	%r1487, 1;
	or.pred  	%p1447, %p1446, %p1445;
	mov.u32 	%r1488, %r459;
	@%p1447 bra 	$L__BB0_372;
	setp.ne.s32 	%p1448, %r456, 0;
	setp.eq.s32 	%p1449, %r457, %r456;
	and.pred  	%p1450, %p1448, %p1449;
	setp.ne.s32 	%p1451, %r457, 0;
	setp.eq.s32 	%p1452, %r458, %r457;
	and.pred  	%p1453, %p1451, %p1452;
	selp.b32 	%r1004, 4, 3, %p1450;
	selp.b32 	%r1487, %r1004, 2, %p1453;
	and.pred  	%p1454, %p1453, %p1450;
	mov.u32 	%r1488, %r458;
	mov.u32 	%r1519, %r456;
	@%p1454 bra 	$L__BB0_448;
$L__BB0_372:
	ld.global.u32 	%r463, [%rd1+132];
	setp.ne.s32 	%p1455, %r463, %r1488;
	setp.eq.s32 	%p1456, %r1488, 0;
	mov.b32 	%r1489, 1;
	or.pred  	%p1457, %p1456, %p1455;
	mov.u32 	%r1519, %r463;
	@%p1457 bra 	$L__BB0_374;
	add.s32 	%r1489, %r1487, 1;
	setp.eq.s32 	%p1458, %r1489, 4;
	mov.u32 	%r1519, %r1488;
	@%p1458 bra 	$L__BB0_448;
$L__BB0_374:
	ld.global.u32 	%r467, [%rd1+160];
	setp.eq.s32 	%p1459, %r467, %r1519;
	setp.ne.s32 	%p1460, %r1519, 0;
	setp.eq.s32 	%p1461, %r1489, 3;
	and.pred  	%p1462, %p1459, %p1461;
	and.pred  	%p1463, %p1462, %p1460;
	@%p1463 bra 	$L__BB0_448;
	add.s64 	%rd146, %rd1, 24;
	ld.global.u32 	%r468, [%rd1+24];
	add.s64 	%rd147, %rd1, 52;
	ld.global.u32 	%r469, [%rd1+52];
	add.s64 	%rd148, %rd1, 80;
	ld.global.u32 	%r470, [%rd1+80];
	add.s64 	%rd149, %rd1, 108;
	ld.global.u32 	%r471, [%rd1+108];
	setp.ne.s32 	%p1464, %r471, %r470;
	setp.eq.s32 	%p1465, %r470, 0;
	mov.b32 	%r1491, 1;
	or.pred  	%p1466, %p1465, %p1464;
	mov.u32 	%r1492, %r471;
	@%p1466 bra 	$L__BB0_377;
	setp.ne.s32 	%p1467, %r468, 0;
	setp.eq.s32 	%p1468, %r469, %r468;
	and.pred  	%p1469, %p1467, %p1468;
	setp.ne.s32 	%p1470, %r469, 0;
	setp.eq.s32 	%p1471, %r470, %r469;
	and.pred  	%p1472, %p1470, %p1471;
	selp.b32 	%r1007, 4, 3, %p1469;
	selp.b32 	%r1491, %r1007, 2, %p1472;
	and.pred  	%p1473, %p1472, %p1469;
	mov.u32 	%r1492, %r470;
	mov.u32 	%r1519, %r468;
	@%p1473 bra 	$L__BB0_448;
$L__BB0_377:
	ld.global.u32 	%r475, [%rd1+136];
	setp.ne.s32 	%p1474, %r475, %r1492;
	setp.eq.s32 	%p1475, %r1492, 0;
	mov.b32 	%r1493, 1;
	or.pred  	%p1476, %p1475, %p1474;
	mov.u32 	%r1519, %r475;
	@%p1476 bra 	$L__BB0_379;
	add.s32 	%r1493, %r1491, 1;
	setp.eq.s32 	%p1477, %r1493, 4;
	mov.u32 	%r1519, %r1492;
	@%p1477 bra 	$L__BB0_448;
$L__BB0_379:
	ld.global.u32 	%r479, [%rd1+164];
	setp.eq.s32 	%p1478, %r479, %r1519;
	setp.ne.s32 	%p1479, %r1519, 0;
	setp.eq.s32 	%p1480, %r1493, 3;
	and.pred  	%p1481, %p1478, %p1480;
	and.pred  	%p1482, %p1481, %p1479;
	@%p1482 bra 	$L__BB0_448;
	setp.eq.s32 	%p1483, %r420, 0;
	setp.ne.s32 	%p1484, %r432, %r420;
	mov.b32 	%r1495, 1;
	or.pred  	%p1485, %p1483, %p1484;
	@%p1485 bra 	$L__BB0_382;
	setp.eq.s32 	%p1486, %r408, %r1467;
	setp.ne.s32 	%p1487, %r1467, 0;
	and.pred  	%p1488, %p1487, %p1486;
	setp.eq.s32 	%p1489, %r420, %r408;
	setp.ne.s32 	%p1490, %r408, 0;
	and.pred  	%p1491, %p1490, %p1489;
	selp.b32 	%r1010, 4, 3, %p1488;
	selp.b32 	%r1495, %r1010, 2, %p1491;
	and.pred  	%p1492, %p1491, %p1488;
	mov.u64 	%rd239, %rd241;
	@%p1492 bra 	$L__BB0_752;
$L__BB0_382:
	setp.eq.s32 	%p1493, %r432, 0;
	setp.ne.s32 	%p1494, %r444, %r432;
	mov.b32 	%r1496, 1;
	or.pred  	%p1495, %p1493, %p1494;
	mov.u32 	%r1497, %r444;
	@%p1495 bra 	$L__BB0_384;
	add.s32 	%r1496, %r1495, 1;
	setp.eq.s32 	%p1496, %r1496, 4;
	mov.u64 	%rd239, %rd139;
	mov.u32 	%r1497, %r432;
	@%p1496 bra 	$L__BB0_752;
$L__BB0_384:
	setp.ne.s32 	%p1497, %r456, %r1497;
	setp.eq.s32 	%p1498, %r1497, 0;
	mov.b32 	%r1498, 1;
	or.pred  	%p1499, %p1498, %p1497;
	@%p1499 bra 	$L__BB0_386;
	add.s32 	%r1498, %r1496, 1;
	setp.eq.s32 	%p1500, %r1498, 4;
	mov.u64 	%rd239, %rd143;
	@%p1500 bra 	$L__BB0_752;
$L__BB0_386:
	setp.ne.s32 	%p1501, %r456, 0;
	setp.eq.s32 	%p1502, %r468, %r456;
	setp.eq.s32 	%p1503, %r1498, 3;
	and.pred  	%p1504, %p1502, %p1503;
	and.pred  	%p1505, %p1504, %p1501;
	mov.u64 	%rd239, %rd146;
	@%p1505 bra 	$L__BB0_752;
	setp.eq.s32 	%p1506, %r421, 0;
	setp.ne.s32 	%p1507, %r433, %r421;
	mov.b32 	%r1499, 1;
	or.pred  	%p1508, %p1506, %p1507;
	@%p1508 bra 	$L__BB0_389;
	setp.eq.s32 	%p1509, %r409, %r399;
	setp.ne.s32 	%p1510, %r399, 0;
	and.pred  	%p1511, %p1510, %p1509;
	setp.eq.s32 	%p1512, %r421, %r409;
	setp.ne.s32 	%p1513, %r409, 0;
	and.pred  	%p1514, %p1513, %p1512;
	selp.b32 	%r1014, 4, 3, %p1511;
	selp.b32 	%r1499, %r1014, 2, %p1514;
	and.pred  	%p1515, %p1514, %p1511;
	mov.u64 	%rd239, %rd136;
	@%p1515 bra 	$L__BB0_752;
$L__BB0_389:
	setp.eq.s32 	%p1516, %r433, 0;
	setp.ne.s32 	%p1517, %r445, %r433;
	mov.b32 	%r1500, 1;
	or.pred  	%p1518, %p1516, %p1517;
	mov.u32 	%r1501, %r445;
	@%p1518 bra 	$L__BB0_391;
	add.s32 	%r1500, %r1499, 1;
	setp.eq.s32 	%p1519, %r1500, 4;
	mov.u64 	%rd239, %rd140;
	mov.u32 	%r1501, %r433;
	@%p1519 bra 	$L__BB0_752;
$L__BB0_391:
	setp.ne.s32 	%p1520, %r457, %r1501;
	setp.eq.s32 	%p1521, %r1501, 0;
	mov.b32 	%r1502, 1;
	or.pred  	%p1522, %p1521, %p1520;
	@%p1522 bra 	$L__BB0_393;
	add.s32 	%r1502, %r1500, 1;
	setp.eq.s32 	%p1523, %r1502, 4;
	mov.u64 	%rd239, %rd144;
	@%p1523 bra 	$L__BB0_752;
$L__BB0_393:
	setp.ne.s32 	%p1524, %r457, 0;
	setp.eq.s32 	%p1525, %r469, %r457;
	setp.eq.s32 	%p1526, %r1502, 3;
	and.pred  	%p1527, %p1525, %p1526;
	and.pred  	%p1528, %p1527, %p1524;
	mov.u64 	%rd239, %rd147;
	@%p1528 bra 	$L__BB0_752;
	setp.eq.s32 	%p1529, %r422, 0;
	setp.ne.s32 	%p1530, %r434, %r422;
	mov.b32 	%r1503, 1;
	or.pred  	%p1531, %p1529, %p1530;
	@%p1531 bra 	$L__BB0_396;
	setp.eq.s32 	%p1532, %r410, %r400;
	setp.ne.s32 	%p1533, %r400, 0;
	and.pred  	%p1534, %p1533, %p1532;
	setp.eq.s32 	%p1535, %r422, %r410;
	setp.ne.s32 	%p1536, %r410, 0;
	and.pred  	%p1537, %p1536, %p1535;
	selp.b32 	%r1018, 4, 3, %p1534;
	selp.b32 	%r1503, %r1018, 2, %p1537;
	and.pred  	%p1538, %p1537, %p1534;
	mov.u64 	%rd239, %rd137;
	@%p1538 bra 	$L__BB0_752;
$L__BB0_396:
	setp.eq.s32 	%p1539, %r434, 0;
	setp.ne.s32 	%p1540, %r446, %r434;
	mov.b32 	%r1504, 1;
	or.pred  	%p1541, %p1539, %p1540;
	mov.u32 	%r1505, %r446;
	@%p1541 bra 	$L__BB0_398;
	add.s32 	%r1504, %r1503, 1;
	setp.eq.s32 	%p1542, %r1504, 4;
	mov.u64 	%rd239, %rd141;
	mov.u32 	%r1505, %r434;
	@%p1542 bra 	$L__BB0_752;
$L__BB0_398:
	setp.ne.s32 	%p1543, %r458, %r1505;
	setp.eq.s32 	%p1544, %r1505, 0;
	mov.b32 	%r1506, 1;
	or.pred  	%p1545, %p1544, %p1543;
	@%p1545 bra 	$L__BB0_400;
	add.s32 	%r1506, %r1504, 1;
	setp.eq.s32 	%p1546, %r1506, 4;
	mov.u64 	%rd239, %rd145;
	@%p1546 bra 	$L__BB0_752;
$L__BB0_400:
	setp.ne.s32 	%p1547, %r458, 0;
	setp.eq.s32 	%p1548, %r470, %r458;
	setp.eq.s32 	%p1549, %r1506, 3;
	and.pred  	%p1550, %p1548, %p1549;
	and.pred  	%p1551, %p1550, %p1547;
	mov.u64 	%rd239, %rd148;
	@%p1551 bra 	$L__BB0_752;
	setp.ne.s32 	%p1552, %r435, %r423;
	setp.eq.s32 	%p1553, %r423, 0;
	mov.b32 	%r1507, 1;
	or.pred  	%p1554, %p1553, %p1552;
	@%p1554 bra 	$L__BB0_403;
	setp.eq.s32 	%p1555, %r411, %r1466;
	setp.ne.s32 	%p1556, %r1466, 0;
	and.pred  	%p1557, %p1556, %p1555;
	setp.ne.s32 	%p1558, %r411, 0;
	setp.eq.s32 	%p1559, %r423, %r411;
	and.pred  	%p1560, %p1558, %p1559;
	selp.b32 	%r1022, 4, 3, %p1557;
	selp.b32 	%r1507, %r1022, 2, %p1560;
	and.pred  	%p1561, %p1560, %p1557;
	mov.u64 	%rd239, %rd138;
	@%p1561 bra 	$L__BB0_752;
$L__BB0_403:
	setp.ne.s32 	%p1562, %r447, %r435;
	setp.eq.s32 	%p1563, %r435, 0;
	mov.b32 	%r1508, 1;
	or.pred  	%p1564, %p1563, %p1562;
	mov.u32 	%r1509, %r447;
	@%p1564 bra 	$L__BB0_405;
	add.s32 	%r1508, %r1507, 1;
	setp.eq.s32 	%p1565, %r1508, 4;
	mov.u64 	%rd239, %rd142;
	mov.u32 	%r1509, %r435;
	@%p1565 bra 	$L__BB0_752;
$L__BB0_405:
	setp.ne.s32 	%p1566, %r459, %r1509;
	setp.eq.s32 	%p1567, %r1509, 0;
	mov.b32 	%r1510, 1;
	or.pred  	%p1568, %p1567, %p1566;
	@%p1568 bra 	$L__BB0_407;
	add.s64 	%rd239, %rd1, 104;
	add.s32 	%r1510, %r1508, 1;
	setp.eq.s32 	%p1569, %r1510, 4;
	@%p1569 bra 	$L__BB0_752;
$L__BB0_407:
	setp.eq.s32 	%p1570, %r471, %r459;
	setp.ne.s32 	%p1571, %r459, 0;
	setp.eq.s32 	%p1572, %r1510, 3;
	and.pred  	%p1573, %p1570, %p1572;
	and.pred  	%p1574, %p1573, %p1571;
	mov.u64 	%rd239, %rd149;
	@%p1574 bra 	$L__BB0_752;
	setp.ne.s32 	%p1575, %r439, %r427;
	setp.eq.s32 	%p1576, %r427, 0;
	mov.b32 	%r1511, 1;
	or.pred  	%p1577, %p1576, %p1575;
	@%p1577 bra 	$L__BB0_410;
	add.s64 	%rd239, %rd1, 124;
	setp.ne.s32 	%p1578, %r403, 0;
	setp.eq.s32 	%p1579, %r415, %r403;
	and.pred  	%p1580, %p1578, %p1579;
	setp.ne.s32 	%p1581, %r415, 0;
	setp.eq.s32 	%p1582, %r427, %r415;
	and.pred  	%p1583, %p1581, %p1582;
	selp.b32 	%r1026, 4, 3, %p1580;
	selp.b32 	%r1511, %r1026, 2, %p1583;
	and.pred  	%p1584, %p1583, %p1580;
	@%p1584 bra 	$L__BB0_752;
$L__BB0_410:
	setp.ne.s32 	%p1585, %r451, %r439;
	setp.eq.s32 	%p1586, %r439, 0;
	mov.b32 	%r1512, 1;
	or.pred  	%p1587, %p1586, %p1585;
	mov.u32 	%r1513, %r451;
	@%p1587 bra 	$L__BB0_412;
	add.s64 	%rd239, %rd1, 128;
	add.s32 	%r1512, %r1511, 1;
	setp.eq.s32 	%p1588, %r1512, 4;
	mov.u32 	%r1513, %r439;
	@%p1588 bra 	$L__BB0_752;
$L__BB0_412:
	setp.ne.s32 	%p1589, %r463, %r1513;
	setp.eq.s32 	%p1590, %r1513, 0;
	mov.b32 	%r1514, 1;
	or.pred  	%p1591, %p1590, %p1589;
	@%p1591 bra 	$L__BB0_414;
	add.s64 	%rd239, %rd1, 132;
	add.s32 	%r1514, %r1512, 1;
	setp.eq.s32 	%p1592, %r1514, 4;
	@%p1592 bra 	$L__BB0_752;
$L__BB0_414:
	add.s64 	%rd239, %rd1, 136;
	setp.eq.s32 	%p1593, %r475, %r463;
	setp.ne.s32 	%p1594, %r463, 0;
	setp.eq.s32 	%p1595, %r1514, 3;
	and.pred  	%p1596, %p1593, %p1595;
	and.pred  	%p1597, %p1596, %p1594;
	@%p1597 bra 	$L__BB0_752;
	setp.ne.s32 	%p1598, %r443, %r431;
	setp.eq.s32 	%p1599, %r431, 0;
	mov.b32 	%r1515, 1;
	or.pred  	%p1600, %p1599, %p1598;
	@%p1600 bra 	$L__BB0_417;
	add.s64 	%rd239, %rd1, 152;
	setp.ne.s32 	%p1601, %r407, 0;
	setp.eq.s32 	%p1602, %r419, %r407;
	and.pred  	%p1603, %p1601, %p1602;
	setp.ne.s32 	%p1604, %r419, 0;
	setp.eq.s32 	%p1605, %r431, %r419;
	and.pred  	%p1606, %p1604, %p1605;
	selp.b32 	%r1030, 4, 3, %p1603;
	selp.b32 	%r1515, %r1030, 2, %p1606;
	and.pred  	%p1607, %p1606, %p1603;
	@%p1607 bra 	$L__BB0_752;
$L__BB0_417:
	setp.ne.s32 	%p1608, %r455, %r443;
	setp.eq.s32 	%p1609, %r443, 0;
	mov.b32 	%r1516, 1;
	or.pred  	%p1610, %p1609, %p1608;
	mov.u32 	%r1517, %r455;
	@%p1610 bra 	$L__BB0_419;
	add.s64 	%rd239, %rd1, 156;
	add.s32 	%r1516, %r1515, 1;
	setp.eq.s32 	%p1611, %r1516, 4;
	mov.u32 	%r1517, %r443;
	@%p1611 bra 	$L__BB0_752;
$L__BB0_419:
	setp.ne.s32 	%p1612, %r467, %r1517;
	setp.eq.s32 	%p1613, %r1517, 0;
	mov.b32 	%r1518, 1;
	or.pred  	%p1614, %p1613, %p1612;
	@%p1614 bra 	$L__BB0_421;
	add.s64 	%rd239, %rd1, 160;
	add.s32 	%r1518, %r1516, 1;
	setp.eq.s32 	%p1615, %r1518, 4;
	@%p1615 bra 	$L__BB0_752;
$L__BB0_421:
	add.s64 	%rd239, %rd1, 164;
	setp.eq.s32 	%p1616, %r479, %r467;
	setp.ne.s32 	%p1617, %r467, 0;
	setp.eq.s32 	%p1618, %r1518, 3;
	and.pred  	%p1619, %p1616, %p1618;
	and.pred  	%p1620, %p1619, %p1617;
	@%p1620 bra 	$L__BB0_752;
	setp.eq.s32 	%p1621, %r1467, 0;
	setp.ne.s32 	%p1622, %r409, %r1467;
	setp.ne.s32 	%p1623, %r422, %r1467;
	or.pred  	%p1624, %p1622, %p1623;
	or.pred  	%p1625, %p1624, %p1621;
	setp.ne.s32 	%p1626, %r435, %r1467;
	or.pred  	%p1627, %p1625, %p1626;
	mov.u64 	%rd240, %rd1;
	@%p1627 bra 	$L__BB0_424;
$L__BB0_423:
	ld.global.u32 	%r1519, [%rd240];
	bra.uni 	$L__BB0_448;
$L__BB0_424:
	add.s64 	%rd240, %rd1, 28;
	setp.ne.s32 	%p1628, %r399, 0;
	setp.eq.s32 	%p1629, %r410, %r399;
	setp.eq.s32 	%p1630, %r423, %r399;
	and.pred  	%p1631, %p1629, %p1630;
	and.pred  	%p1632, %p1631, %p1628;
	setp.eq.s32 	%p1633, %r439, %r399;
	and.pred  	%p1634, %p1632, %p1633;
	@%p1634 bra 	$L__BB0_423;
	add.s64 	%rd240, %rd1, 56;
	setp.ne.s32 	%p1635, %r400, 0;
	setp.eq.s32 	%p1636, %r411, %r400;
	setp.eq.s32 	%p1637, %r427, %r400;
	and.pred  	%p1638, %p1636, %p1637;
	and.pred  	%p1639, %p1638, %p1635;
	setp.eq.s32 	%p1640, %r443, %r400;
	and.pred  	%p1641, %p1639, %p1640;
	@%p1641 bra 	$L__BB0_423;
	add.s64 	%rd240, %rd1, 4;
	setp.ne.s32 	%p1642, %r408, 0;
	setp.eq.s32 	%p1643, %r421, %r408;
	setp.eq.s32 	%p1644, %r434, %r408;
	and.pred  	%p1645, %p1643, %p1644;
	and.pred  	%p1646, %p1645, %p1642;
	setp.eq.s32 	%p1647, %r447, %r408;
	and.pred  	%p1648, %p1646, %p1647;
	@%p1648 bra 	$L__BB0_423;
	add.s64 	%rd240, %rd1, 32;
	setp.ne.s32 	%p1649, %r409, 0;
	setp.eq.s32 	%p1650, %r422, %r409;
	setp.eq.s32 	%p1651, %r435, %r409;
	and.pred  	%p1652, %p1650, %p1651;
	and.pred  	%p1653, %p1652, %p1649;
	setp.eq.s32 	%p1654, %r451, %r409;
	and.pred  	%p1655, %p1653, %p1654;
	@%p1655 bra 	$L__BB0_423;
	add.s64 	%rd240, %rd1, 60;
	setp.ne.s32 	%p1656, %r410, 0;
	setp.eq.s32 	%p1657, %r423, %r410;
	setp.eq.s32 	%p1658, %r439, %r410;
	and.pred  	%p1659, %p1657, %p1658;
	and.pred  	%p1660, %p1659, %p1656;
	setp.eq.s32 	%p1661, %r455, %r410;
	and.pred  	%p1662, %p1660, %p1661;
	@%p1662 bra 	$L__BB0_423;
	add.s64 	%rd240, %rd1, 8;
	setp.ne.s32 	%p1663, %r420, 0;
	setp.eq.s32 	%p1664, %r433, %r420;
	setp.eq.s32 	%p1665, %r446, %r420;
	and.pred  	%p1666, %p1664, %p1665;
	and.pred  	%p1667, %p1666, %p1663;
	setp.eq.s32 	%p1668, %r459, %r420;
	and.pred  	%p1669, %p1667, %p1668;
	@%p1669 bra 	$L__BB0_423;
	add.s64 	%rd240, %rd1, 36;
	setp.ne.s32 	%p1670, %r421, 0;
	setp.eq.s32 	%p1671, %r434, %r421;
	setp.eq.s32 	%p1672, %r447, %r421;
	and.pred  	%p1673, %p1671, %p1672;
	and.pred  	%p1674, %p1673, %p1670;
	setp.eq.s32 	%p1675, %r463, %r421;
	and.pred  	%p1676, %p1674, %p1675;
	@%p1676 bra 	$L__BB0_423;
	add.s64 	%rd240, %rd1, 64;
	setp.ne.s32 	%p1677, %r422, 0;
	setp.eq.s32 	%p1678, %r435, %r422;
	setp.eq.s32 	%p1679, %r451, %r422;
	and.pred  	%p1680, %p1678, %p1679;
	and.pred  	%p1681, %p1680, %p1677;
	setp.eq.s32 	%p1682, %r467, %r422;
	and.pred  	%p1683, %p1681, %p1682;
	@%p1683 bra 	$L__BB0_423;
	setp.ne.s32 	%p1684, %r432, 0;
	setp.eq.s32 	%p1685, %r445, %r432;
	setp.eq.s32 	%p1686, %r458, %r432;
	and.pred  	%p1687, %p1685, %p1686;
	setp.eq.s32 	%p1688, %r471, %r432;
	and.pred  	%p1689, %p1687, %p1688;
	and.pred  	%p1690, %p1689, %p1684;
	mov.u64 	%rd240, %rd241;
	@%p1690 bra 	$L__BB0_423;
	setp.ne.s32 	%p1691, %r433, 0;
	setp.eq.s32 	%p1692, %r446, %r433;
	setp.eq.s32 	%p1693, %r459, %r433;
	and.pred  	%p1694, %p1692, %p1693;
	setp.eq.s32 	%p1695, %r475, %r433;
	and.pred  	%p1696, %p1694, %p1695;
	and.pred  	%p1697, %p1696, %p1691;
	mov.u64 	%rd240, %rd136;
	@%p1697 bra 	$L__BB0_423;
	setp.ne.s32 	%p1698, %r434, 0;
	setp.eq.s32 	%p1699, %r447, %r434;
	setp.eq.s32 	%p1700, %r463, %r434;
	and.pred  	%p1701, %p1699, %p1700;
	setp.eq.s32 	%p1702, %r479, %r434;
	and.pred  	%p1703, %p1701, %p1702;
	and.pred  	%p1704, %p1703, %p1698;
	mov.u64 	%rd240, %rd137;
	@%p1704 bra 	$L__BB0_423;
	setp.ne.s32 	%p1706, %r421, %r432;
	setp.ne.s32 	%p1707, %r410, %r421;
	or.pred  	%p1708, %p1706, %p1707;
	setp.ne.s32 	%p1709, %r1466, %r410;
	or.pred  	%p1710, %p1708, %p1709;
	or.pred  	%p1711, %p1710, %p1493;
	@%p1711 bra 	$L__BB0_437;
$L__BB0_436:
	ld.global.u32 	%r1519, [%rd241];
	bra.uni 	$L__BB0_448;
$L__BB0_437:
	setp.ne.s32 	%p1712, %r433, 0;
	setp.eq.s32 	%p1713, %r422, %r433;
	setp.eq.s32 	%p1714, %r411, %r422;
	and.pred  	%p1715, %p1713, %p1714;
	setp.eq.s32 	%p1716, %r403, %r411;
	and.pred  	%p1717, %p1715, %p1716;
	and.pred  	%p1718, %p1717, %p1712;
	mov.u64 	%rd241, %rd136;
	@%p1718 bra 	$L__BB0_436;
	setp.ne.s32 	%p1719, %r434, 0;
	setp.eq.s32 	%p1720, %r423, %r434;
	setp.eq.s32 	%p1721, %r415, %r423;
	and.pred  	%p1722, %p1720, %p1721;
	setp.eq.s32 	%p1723, %r407, %r415;
	and.pred  	%p1724, %p1722, %p1723;
	and.pred  	%p1725, %p1724, %p1719;
	mov.u64 	%rd241, %rd137;
	@%p1725 bra 	$L__BB0_436;
	setp.eq.s32 	%p1726, %r411, %r422;
	setp.eq.s32 	%p1727, %r422, %r433;
	setp.ne.s32 	%p1728, %r444, 0;
	setp.eq.s32 	%p1729, %r433, %r444;
	and.pred  	%p1730, %p1729, %p1727;
	and.pred  	%p1731, %p1730, %p1728;
	and.pred  	%p1732, %p1731, %p1726;
	mov.u64 	%rd241, %rd139;
	@%p1732 bra 	$L__BB0_436;
	setp.eq.s32 	%p1733, %r415, %r423;
	setp.eq.s32 	%p1734, %r423, %r434;
	setp.ne.s32 	%p1735, %r445, 0;
	setp.eq.s32 	%p1736, %r434, %r445;
	and.pred  	%p1737, %p1736, %p1734;
	and.pred  	%p1738, %p1737, %p1735;
	and.pred  	%p1739, %p1738, %p1733;
	mov.u64 	%rd241, %rd140;
	@%p1739 bra 	$L__BB0_436;
	setp.ne.s32 	%p1740, %r446, 0;
	setp.eq.s32 	%p1741, %r435, %r446;
	setp.eq.s32 	%p1742, %r427, %r435;
	and.pred  	%p1743, %p1741, %p1742;
	and.pred  	%p1744, %p1743, %p1740;
	setp.eq.s32 	%p1745, %r419, %r427;
	and.pred  	%p1746, %p1744, %p1745;
	mov.u64 	%rd241, %rd141;
	@%p1746 bra 	$L__BB0_436;
	setp.eq.s32 	%p1747, %r434, %r445;
	setp.eq.s32 	%p1748, %r423, %r434;
	setp.ne.s32 	%p1749, %r456, 0;
	setp.eq.s32 	%p1750, %r445, %r456;
	and.pred  	%p1751, %p1750, %p1747;
	and.pred  	%p1752, %p1751, %p1749;
	and.pred  	%p1753, %p1752, %p1748;
	mov.u64 	%rd241, %rd143;
	@%p1753 bra 	$L__BB0_436;
	setp.eq.s32 	%p1754, %r427, %r435;
	setp.eq.s32 	%p1755, %r435, %r446;
	setp.ne.s32 	%p1756, %r457, 0;
	setp.eq.s32 	%p1757, %r446, %r457;
	and.pred  	%p1758, %p1757, %p1755;
	and.pred  	%p1759, %p1758, %p1756;
	and.pred  	%p1760, %p1759, %p1754;
	mov.u64 	%rd241, %rd144;
	@%p1760 bra 	$L__BB0_436;
	setp.ne.s32 	%p1761, %r458, 0;
	setp.eq.s32 	%p1762, %r447, %r458;
	setp.eq.s32 	%p1763, %r439, %r447;
	and.pred  	%p1764, %p1762, %p1763;
	and.pred  	%p1765, %p1764, %p1761;
	setp.eq.s32 	%p1766, %r431, %r439;
	and.pred  	%p1767, %p1765, %p1766;
	mov.u64 	%rd241, %rd145;
	@%p1767 bra 	$L__BB0_436;
	setp.eq.s32 	%p1768, %r446, %r457;
	setp.eq.s32 	%p1769, %r435, %r446;
	setp.ne.s32 	%p1770, %r468, 0;
	setp.eq.s32 	%p1771, %r457, %r468;
	and.pred  	%p1772, %p1771, %p1768;
	and.pred  	%p1773, %p1772, %p1770;
	and.pred  	%p1774, %p1773, %p1769;
	mov.u64 	%rd241, %rd146;
	@%p1774 bra 	$L__BB0_436;
	setp.eq.s32 	%p1775, %r439, %r447;
	setp.eq.s32 	%p1776, %r447, %r458;
	setp.ne.s32 	%p1777, %r469, 0;
	setp.eq.s32 	%p1778, %r458, %r469;
	and.pred  	%p1779, %p1778, %p1776;
	and.pred  	%p1780, %p1779, %p1777;
	and.pred  	%p1781, %p1780, %p1775;
	mov.u64 	%rd241, %rd147;
	@%p1781 bra 	$L__BB0_436;
	setp.ne.s32 	%p1782, %r470, 0;
	setp.eq.s32 	%p1783, %r459, %r470;
	setp.eq.s32 	%p1784, %r451, %r459;
	and.pred  	%p1785, %p1783, %p1784;
	and.pred  	%p1786, %p1785, %p1782;
	setp.eq.s32 	%p1787, %r443, %r451;
	and.pred  	%p1788, %p1786, %p1787;
	mov.b32 	%r1519, -1;
	mov.u64 	%rd241, %rd148;
	@%p1788 bra 	$L__BB0_436;
$L__BB0_448:
	setp.eq.s32 	%p1789, %r1519, 1;
	mov.b32 	%r1638, -100;
	@%p1789 bra 	$L__BB0_751;
	mov.b32 	%r1520, 1;
	@%p1358 bra 	$L__BB0_451;
	setp.ne.s32 	%p1791, %r1467, 0;
	setp.eq.s32 	%p1792, %r399, %r1467;
	and.pred  	%p1793, %p1791, %p1792;
	selp.b32 	%r1036, 4, 3, %p1793;
	selp.b32 	%r1520, %r1036, 2, %p2;
	and.pred  	%p1794, %p2, %p1793;
	mov.u32 	%r1571, %r1467;
	@%p1794 bra 	$L__BB0_552;
$L__BB0_451:
	ld.global.u32 	%r528, [%rd1+112];
	setp.ne.s32 	%p1795, %r528, %r1466;
	setp.eq.s32 	%p1796, %r1466, 0;
	mov.b32 	%r1521, 1;
	or.pred  	%p1797, %p1796, %p1795;
	mov.u32 	%r1571, %r528;
	@%p1797 bra 	$L__BB0_453;
	add.s32 	%r1521, %r1520, 1;
	setp.eq.s32 	%p1798, %r1521, 4;
	mov.u32 	%r1571, %r1466;
	@%p1798 bra 	$L__BB0_552;
$L__BB0_453:
	ld.global.u32 	%r532, [%rd1+140];
	setp.eq.s32 	%p1799, %r532, %r1571;
	setp.ne.s32 	%p1800, %r1571, 0;
	setp.eq.s32 	%p1801, %r1521, 3;
	and.pred  	%p1802, %p1799, %p1801;
	and.pred  	%p1803, %p1802, %p1800;
	@%p1803 bra 	$L__BB0_552;
	ld.global.u32 	%r533, [%rd1+4];
	ld.global.u32 	%r534, [%rd1+32];
	ld.global.u32 	%r535, [%rd1+60];
	ld.global.u32 	%r536, [%rd1+88];
	setp.ne.s32 	%p1804, %r536, %r535;
	setp.eq.s32 	%p1805, %r535, 0;
	mov.b32 	%r1523, 1;
	or.pred  	%p1806, %p1805, %p1804;
	mov.u32 	%r1524, %r536;
	@%p1806 bra 	$L__BB0_456;
	setp.ne.s32 	%p1807, %r533, 0;
	setp.eq.s32 	%p1808, %r534, %r533;
	and.pred  	%p1809, %p1807, %p1808;
	setp.ne.s32 	%p1810, %r534, 0;
	setp.eq.s32 	%p1811, %r535, %r534;
	and.pred  	%p1812, %p1810, %p1811;
	selp.b32 	%r1039, 4, 3, %p1809;
	selp.b32 	%r1523, %r1039, 2, %p1812;
	and.pred  	%p1813, %p1812, %p1809;
	mov.u32 	%r1524, %r535;
	mov.u32 	%r1571, %r533;
	@%p1813 bra 	$L__BB0_552;
$L__BB0_456:
	ld.global.u32 	%r540, [%rd1+116];
	setp.ne.s32 	%p1814, %r540, %r1524;
	setp.eq.s32 	%p1815, %r1524, 0;
	mov.b32 	%r1525, 1;
	or.pred  	%p1816, %p1815, %p1814;
	mov.u32 	%r1571, %r540;
	@%p1816 bra 	$L__BB0_458;
	add.s32 	%r1525, %r1523, 1;
	setp.eq.s32 	%p1817, %r1525, 4;
	mov.u32 	%r1571, %r1524;
	@%p1817 bra 	$L__BB0_552;
$L__BB0_458:
	ld.global.u32 	%r544, [%rd1+144];
	setp.eq.s32 	%p1818, %r544, %r1571;
	setp.ne.s32 	%p1819, %r1571, 0;
	setp.eq.s32 	%p1820, %r1525, 3;
	and.pred  	%p1821, %p1818, %p1820;
	and.pred  	%p1822, %p1821, %p1819;
	@%p1822 bra 	$L__BB0_552;
	ld.global.u32 	%r545, [%rd1+8];
	ld.global.u32 	%r546, [%rd1+36];
	ld.global.u32 	%r547, [%rd1+64];
	ld.global.u32 	%r548, [%rd1+92];
	setp.ne.s32 	%p1823, %r548, %r547;
	setp.eq.s32 	%p1824, %r547, 0;
	mov.b32 	%r1527, 1;
	or.pred  	%p1825, %p1824, %p1823;
	mov.u32 	%r1528, %r548;
	@%p1825 bra 	$L__BB0_461;
	setp.ne.s32 	%p1826, %r545, 0;
	setp.eq.s32 	%p1827, %r546, %r545;
	and.pred  	%p1828, %p1826, %p1827;
	setp.ne.s32 	%p1829, %r546, 0;
	setp.eq.s32 	%p1830, %r547, %r546;
	and.pred  	%p1831, %p1829, %p1830;
	selp.b32 	%r1042, 4, 3, %p1828;
	selp.b32 	%r1527, %r1042, 2, %p1831;
	and.pred  	%p1832, %p1831, %p1828;
	mov.u32 	%r1528, %r547;
	mov.u32 	%r1571, %r545;
	@%p1832 bra 	$L__BB0_552;
$L__BB0_461:
	ld.global.u32 	%r552, [%rd1+120];
	setp.ne.s32 	%p1833, %r552, %r1528;
	setp.eq.s32 	%p1834, %r1528, 0;
	mov.b32 	%r1529, 1;
	or.pred  	%p1835, %p1834, %p1833;
	mov.u32 	%r1571, %r552;
	@%p1835 bra 	$L__BB0_463;
	add.s32 	%r1529, %r1527, 1;
	setp.eq.s32 	%p1836, %r1529, 4;
	mov.u32 	%r1571, %r1528;
	@%p1836 bra 	$L__BB0_552;
$L__BB0_463:
	ld.global.u32 	%r556, [%rd1+148];
	setp.eq.s32 	%p1837, %r556, %r1571;
	setp.ne.s32 	%p1838, %r1571, 0;
	setp.eq.s32 	%p1839, %r1529, 3;
	and.pred  	%p1840, %p1837, %p1839;
	and.pred  	%p1841, %p1840, %p1838;
	@%p1841 bra 	$L__BB0_552;
	add.s64 	%rd244, %rd1, 12;
	ld.global.u32 	%r557, [%rd1+12];
	add.s64 	%rd171, %rd1, 40;
	ld.global.u32 	%r558, [%rd1+40];
	add.s64 	%rd172, %rd1, 68;
	ld.global.u32 	%r559, [%rd1+68];
	add.s64 	%rd173, %rd1, 96;
	ld.global.u32 	%r560, [%rd1+96];
	setp.ne.s32 	%p1842, %r560, %r559;
	setp.eq.s32 	%p1843, %r559, 0;
	mov.b32 	%r1531, 1;
	or.pred  	%p1844, %p1843, %p1842;
	mov.u32 	%r1532, %r560;
	@%p1844 bra 	$L__BB0_466;
	setp.ne.s32 	%p1845, %r557, 0;
	setp.eq.s32 	%p1846, %r558, %r557;
	and.pred  	%p1847, %p1845, %p1846;
	setp.ne.s32 	%p1848, %r558, 0;
	setp.eq.s32 	%p1849, %r559, %r558;
	and.pred  	%p1850, %p1848, %p1849;
	selp.b32 	%r1045, 4, 3, %p1847;
	selp.b32 	%r1531, %r1045, 2, %p1850;
	and.pred  	%p1851, %p1850, %p1847;
	mov.u32 	%r1532, %r559;
	mov.u32 	%r1571, %r557;
	@%p1851 bra 	$L__BB0_552;
$L__BB0_466:
	ld.global.u32 	%r564, [%rd1+124];
	setp.ne.s32 	%p1852, %r564, %r1532;
	setp.eq.s32 	%p1853, %r1532, 0;
	mov.b32 	%r1533, 1;
	or.pred  	%p1854, %p1853, %p1852;
	mov.u32 	%r1571, %r564;
	@%p1854 bra 	$L__BB0_468;
	add.s32 	%r1533, %r1531, 1;
	setp.eq.s32 	%p1855, %r1533, 4;
	mov.u32 	%r1571, %r1532;
	@%p1855 bra 	$L__BB0_552;
$L__BB0_468:
	ld.global.u32 	%r568, [%rd1+152];
	setp.eq.s32 	%p1856, %r568, %r1571;
	setp.ne.s32 	%p1857, %r1571, 0;
	setp.eq.s32 	%p1858, %r1533, 3;
	and.pred  	%p1859, %p1856, %p1858;
	and.pred  	%p1860, %p1859, %p1857;
	@%p1860 bra 	$L__BB0_552;
	add.s64 	%rd174, %rd1, 16;
	ld.global.u32 	%r569, [%rd1+16];
	add.s64 	%rd175, %rd1, 44;
	ld.global.u32 	%r570, [%rd1+44];
	add.s64 	%rd176, %rd1, 72;
	ld.global.u32 	%r571, [%rd1+72];
	add.s64 	%rd177, %rd1, 100;
	ld.global.u32 	%r572, [%rd1+100];
	setp.ne.s32 	%p1861, %r572, %r571;
	setp.eq.s32 	%p1862, %r571, 0;
	mov.b32 	%r1535, 1;
	or.pred  	%p1863, %p1862, %p1861;
	mov.u32 	%r1536, %r572;
	@%p1863 bra 	$L__BB0_471;
	setp.ne.s32 	%p1864, %r569, 0;
	setp.eq.s32 	%p1865, %r570, %r569;
	and.pred  	%p1866, %p1864, %p1865;
	setp.ne.s32 	%p1867, %r570, 0;
	setp.eq.s32 	%p1868, %r571, %r570;
	and.pred  	%p1869, %p1867, %p1868;
	selp.b32 	%r1048, 4, 3, %p1866;
	selp.b32 	%r1535, %r1048, 2, %p1869;
	and.pred  	%p1870, %p1869, %p1866;
	mov.u32 	%r1536, %r571;
	mov.u32 	%r1571, %r569;
	@%p1870 bra 	$L__BB0_552;
$L__BB0_471:
	ld.global.u32 	%r576, [%rd1+128];
	setp.ne.s32 	%p1871, %r576, %r1536;
	setp.eq.s32 	%p1872, %r1536, 0;
	mov.b32 	%r1537, 1;
	or.pred  	%p1873, %p1872, %p1871;
	mov.u32 	%r1571, %r576;
	@%p1873 bra 	$L__BB0_473;
	add.s32 	%r1537, %r1535, 1;
	setp.eq.s32 	%p1874, %r1537, 4;
	mov.u32 	%r1571, %r1536;
	@%p1874 bra 	$L__BB0_552;
$L__BB0_473:
	ld.global.u32 	%r580, [%rd1+156];
	setp.eq.s32 	%p1875, %r580, %r1571;
	setp.ne.s32 	%p1876, %r1571, 0;
	setp.eq.s32 	%p1877, %r1537, 3;
	and.pred  	%p1878, %p1875, %p1877;
	and.pred  	%p1879, %p1878, %p1876;
	@%p1879 bra 	$L__BB0_552;
	add.s64 	%rd178, %rd1, 20;
	ld.global.u32 	%r581, [%rd1+20];
	add.s64 	%rd179, %rd1, 48;
	ld.global.u32 	%r582, [%rd1+48];
	add.s64 	%rd180, %rd1, 76;
	ld.global.u32 	%r583, [%rd1+76];
	add.s64 	%rd181, %rd1, 104;
	ld.global.u32 	%r584, [%rd1+104];
	setp.ne.s32 	%p1880, %r584, %r583;
	setp.eq.s32 	%p1881, %r583, 0;
	mov.b32 	%r1539, 1;
	or.pred  	%p1882, %p1881, %p1880;
	mov.u32 	%r1540, %r584;
	@%p1882 bra 	$L__BB0_476;
	setp.ne.s32 	%p1883, %r581, 0;
	setp.eq.s32 	%p1884, %r582, %r581;
	and.pred  	%p1885, %p1883, %p1884;
	setp.ne.s32 	%p1886, %r582, 0;
	setp.eq.s32 	%p1887, %r583, %r582;
	and.pred  	%p1888, %p1886, %p1887;
	selp.b32 	%r1051, 4, 3, %p1885;
	selp.b32 	%r1539, %r1051, 2, %p1888;
	and.pred  	%p1889, %p1888, %p1885;
	mov.u32 	%r1540, %r583;
	mov.u32 	%r1571, %r581;
	@%p1889 bra 	$L__BB0_552;
$L__BB0_476:
	ld.global.u32 	%r588, [%rd1+132];
	setp.ne.s32 	%p1890, %r588, %r1540;
	setp.eq.s32 	%p1891, %r1540, 0;
	mov.b32 	%r1541, 1;
	or.pred  	%p1892, %p1891, %p1890;
	mov.u32 	%r1571, %r588;
	@%p1892 bra 	$L__BB0_478;
	add.s32 	%r1541, %r1539, 1;
	setp.eq.s32 	%p1893, %r1541, 4;
	mov.u32 	%r1571, %r1540;
	@%p1893 bra 	$L__BB0_552;
$L__BB0_478:
	ld.global.u32 	%r592, [%rd1+160];
	setp.eq.s32 	%p1894, %r592, %r1571;
	setp.ne.s32 	%p1895, %r1571, 0;
	setp.eq.s32 	%p1896, %r1541, 3;
	and.pred  	%p1897, %p1894, %p1896;
	and.pred  	%p1898, %p1897, %p1895;
	@%p1898 bra 	$L__BB0_552;
	add.s64 	%rd182, %rd1, 24;
	ld.global.u32 	%r593, [%rd1+24];
	add.s64 	%rd183, %rd1, 52;
	ld.global.u32 	%r594, [%rd1+52];
	add.s64 	%rd184, %rd1, 80;
	ld.global.u32 	%r595, [%rd1+80];
	add.s64 	%rd185, %rd1, 108;
	ld.global.u32 	%r596, [%rd1+108];
	setp.ne.s32 	%p1899, %r596, %r595;
	setp.eq.s32 	%p1900, %r595, 0;
	mov.b32 	%r1543, 1;
	or.pred  	%p1901, %p1900, %p1899;
	mov.u32 	%r1544, %r596;
	@%p1901 bra 	$L__BB0_481;
	setp.ne.s32 	%p1902, %r593, 0;
	setp.eq.s32 	%p1903, %r594, %r593;
	and.pred  	%p1904, %p1902, %p1903;
	setp.ne.s32 	%p1905, %r594, 0;
	setp.eq.s32 	%p1906, %r595, %r594;
	and.pred  	%p1907, %p1905, %p1906;
	selp.b32 	%r1054, 4, 3, %p1904;
	selp.b32 	%r1543, %r1054, 2, %p1907;
	and.pred  	%p1908, %p1907, %p1904;
	mov.u32 	%r1544, %r595;
	mov.u32 	%r1571, %r593;
	@%p1908 bra 	$L__BB0_552;
$L__BB0_481:
	ld.global.u32 	%r600, [%rd1+136];
	setp.ne.s32 	%p1909, %r600, %r1544;
	setp.eq.s32 	%p1910, %r1544, 0;
	mov.b32 	%r1545, 1;
	or.pred  	%p1911, %p1910, %p1909;
	mov.u32 	%r1571, %r600;
	@%p1911 bra 	$L__BB0_483;
	add.s32 	%r1545, %r1543, 1;
	setp.eq.s32 	%p1912, %r1545, 4;
	mov.u32 	%r1571, %r1544;
	@%p1912 bra 	$L__BB0_552;
$L__BB0_483:
	ld.global.u32 	%r604, [%rd1+164];
	setp.eq.s32 	%p1913, %r604, %r1571;
	setp.ne.s32 	%p1914, %r1571, 0;
	setp.eq.s32 	%p1915, %r1545, 3;
	and.pred  	%p1916, %p1913, %p1915;
	and.pred  	%p1917, %p1916, %p1914;
	@%p1917 bra 	$L__BB0_552;
	setp.eq.s32 	%p1918, %r545, 0;
	setp.ne.s32 	%p1919, %r1467, 0;
	setp.eq.s32 	%p1920, %r533, %r1467;
	and.pred  	%p4, %p1919, %p1920;
	setp.ne.s32 	%p1921, %r557, %r545;
	mov.b32 	%r1547, 1;
	or.pred  	%p1922, %p1918, %p1921;
	@%p1922 bra 	$L__BB0_486;
	setp.eq.s32 	%p1923, %r545, %r533;
	setp.ne.s32 	%p1924, %r533, 0;
	and.pred  	%p1925, %p1924, %p1923;
	selp.b32 	%r1057, 4, 3, %p4;
	selp.b32 	%r1547, %r1057, 2, %p1925;
	and.pred  	%p1926, %p1925, %p4;
	mov.u64 	%rd242, %rd244;
	@%p1926 bra 	$L__BB0_753;
$L__BB0_486:
	setp.eq.s32 	%p1927, %r557, 0;
	setp.ne.s32 	%p1928, %r569, %r557;
	mov.b32 	%r1548, 1;
	or.pred  	%p1929, %p1927, %p1928;
	mov.u32 	%r1549, %r569;
	@%p1929 bra 	$L__BB0_488;
	add.s32 	%r1548, %r1547, 1;
	setp.eq.s32 	%p1930, %r1548, 4;
	mov.u64 	%rd242, %rd174;
	mov.u32 	%r1549, %r557;
	@%p1930 bra 	$L__BB0_753;
$L__BB0_488:
	setp.ne.s32 	%p1931, %r581, %r1549;
	setp.eq.s32 	%p1932, %r1549, 0;
	mov.b32 	%r1550, 1;
	or.pred  	%p1933, %p1932, %p1931;
	@%p1933 bra 	$L__BB0_490;
	add.s32 	%r1550, %r1548, 1;
	setp.eq.s32 	%p1934, %r1550, 4;
	mov.u64 	%rd242, %rd178;
	@%p1934 bra 	$L__BB0_753;
$L__BB0_490:
	setp.ne.s32 	%p1935, %r581, 0;
	setp.eq.s32 	%p1936, %r593, %r581;
	setp.eq.s32 	%p1937, %r1550, 3;
	and.pred  	%p1938, %p1936, %p1937;
	and.pred  	%p1939, %p1938, %p1935;
	mov.u64 	%rd242, %rd182;
	@%p1939 bra 	$L__BB0_753;
	setp.eq.s32 	%p1940, %r546, 0;
	setp.ne.s32 	%p1941, %r399, 0;
	setp.eq.s32 	%p1942, %r534, %r399;
	and.pred  	%p5, %p1941, %p1942;
	setp.ne.s32 	%p1943, %r558, %r546;
	mov.b32 	%r1551, 1;
	or.pred  	%p1944, %p1940, %p1943;
	@%p1944 bra 	$L__BB0_493;
	setp.eq.s32 	%p1945, %r546, %r534;
	setp.ne.s32 	%p1946, %r534, 0;
	and.pred  	%p1947, %p1946, %p1945;
	selp.b32 	%r1061, 4, 3, %p5;
	selp.b32 	%r1551, %r1061, 2, %p1947;
	and.pred  	%p1948, %p1947, %p5;
	mov.u64 	%rd242, %rd171;
	@%p1948 bra 	$L__BB0_753;
$L__BB0_493:
	setp.eq.s32 	%p1949, %r558, 0;
	setp.ne.s32 	%p1950, %r570, %r558;
	mov.b32 	%r1552, 1;
	or.pred  	%p1951, %p1949, %p1950;
	mov.u32 	%r1553, %r570;
	@%p1951 bra 	$L__BB0_495;
	add.s32 	%r1552, %r1551, 1;
	setp.eq.s32 	%p1952, %r1552, 4;
	mov.u64 	%rd242, %rd175;
	mov.u32 	%r1553, %r558;
	@%p1952 bra 	$L__BB0_753;
$L__BB0_495:
	setp.ne.s32 	%p1953, %r582, %r1553;
	setp.eq.s32 	%p1954, %r1553, 0;
	mov.b32 	%r1554, 1;
	or.pred  	%p1955, %p1954, %p1953;
	@%p1955 bra 	$L__BB0_497;
	add.s32 	%r1554, %r1552, 1;
	setp.eq.s32 	%p1956, %r1554, 4;
	mov.u64 	%rd242, %rd179;
	@%p1956 bra 	$L__BB0_753;
$L__BB0_497:
	setp.ne.s32 	%p1957, %r582, 0;
	setp.eq.s32 	%p1958, %r594, %r582;
	setp.eq.s32 	%p1959, %r1554, 3;
	and.pred  	%p1960, %p1958, %p1959;
	and.pred  	%p1961, %p1960, %p1957;
	mov.u64 	%rd242, %rd183;
	@%p1961 bra 	$L__BB0_753;
	setp.eq.s32 	%p1962, %r547, 0;
	ld.global.u32 	%r620, [%rd1+56];
	setp.ne.s32 	%p1963, %r559, %r547;
	mov.b32 	%r1555, 1;
	or.pred  	%p1964, %p1962, %p1963;
	@%p1964 bra 	$L__BB0_500;
	setp.ne.s32 	%p1965, %r620, 0;
	setp.eq.s32 	%p1966, %r535, %r620;
	and.pred  	%p1967, %p1965, %p1966;
	setp.eq.s32 	%p1968, %r547, %r535;
	setp.ne.s32 	%p1969, %r535, 0;
	and.pred  	%p1970, %p1969, %p1968;
	selp.b32 	%r1065, 4, 3, %p1967;
	selp.b32 	%r1555, %r1065, 2, %p1970;
	and.pred  	%p1971, %p1970, %p1967;
	mov.u64 	%rd242, %rd172;
	@%p1971 bra 	$L__BB0_753;
$L__BB0_500:
	setp.eq.s32 	%p1972, %r559, 0;
	setp.ne.s32 	%p1973, %r571, %r559;
	mov.b32 	%r1556, 1;
	or.pred  	%p1974, %p1972, %p1973;
	mov.u32 	%r1557, %r571;
	@%p1974 bra 	$L__BB0_502;
	add.s32 	%r1556, %r1555, 1;
	setp.eq.s32 	%p1975, %r1556, 4;
	mov.u64 	%rd242, %rd176;
	mov.u32 	%r1557, %r559;
	@%p1975 bra 	$L__BB0_753;
$L__BB0_502:
	setp.ne.s32 	%p1976, %r583, %r1557;
	setp.eq.s32 	%p1977, %r1557, 0;
	mov.b32 	%r1558, 1;
	or.pred  	%p1978, %p1977, %p1976;
	@%p1978 bra 	$L__BB0_504;
	add.s32 	%r1558, %r1556, 1;
	setp.eq.s32 	%p1979, %r1558, 4;
	mov.u64 	%rd242, %rd180;
	@%p1979 bra 	$L__BB0_753;
$L__BB0_504:
	setp.ne.s32 	%p1980, %r583, 0;
	setp.eq.s32 	%p1981, %r595, %r583;
	setp.eq.s32 	%p1982, %r1558, 3;
	and.pred  	%p1983, %p1981, %p1982;
	and.pred  	%p1984, %p1983, %p1980;
	mov.u64 	%rd242, %rd184;
	@%p1984 bra 	$L__BB0_753;
	ld.global.u32 	%r628, [%rd1+84];
	setp.ne.s32 	%p1985, %r560, %r548;
	setp.eq.s32 	%p1986, %r548, 0;
	mov.b32 	%r1559, 1;
	or.pred  	%p1987, %p1986, %p1985;
	@%p1987 bra 	$L__BB0_507;
	setp.ne.s32 	%p1988, %r628, 0;
	setp.eq.s32 	%p1989, %r536, %r628;
	and.pred  	%p1990, %p1988, %p1989;
	setp.ne.s32 	%p1991, %r536, 0;
	setp.eq.s32 	%p1992, %r548, %r536;
	and.pred  	%p1993, %p1991, %p1992;
	selp.b32 	%r1069, 4, 3, %p1990;
	selp.b32 	%r1559, %r1069, 2, %p1993;
	and.pred  	%p1994, %p1993, %p1990;
	mov.u64 	%rd242, %rd173;
	@%p1994 bra 	$L__BB0_753;
$L__BB0_507:
	setp.ne.s32 	%p1995, %r572, %r560;
	setp.eq.s32 	%p1996, %r560, 0;
	mov.b32 	%r1560, 1;
	or.pred  	%p1997, %p1996, %p1995;
	mov.u32 	%r1561, %r572;
	@%p1997 bra 	$L__BB0_509;
	add.s32 	%r1560, %r1559, 1;
	setp.eq.s32 	%p1998, %r1560, 4;
	mov.u64 	%rd242, %rd177;
	mov.u32 	%r1561, %r560;
	@%p1998 bra 	$L__BB0_753;
$L__BB0_509:
	setp.ne.s32 	%p1999, %r584, %r1561;
	setp.eq.s32 	%p2000, %r1561, 0;
	mov.b32 	%r1562, 1;
	or.pred  	%p2001, %p2000, %p1999;
	@%p2001 bra 	$L__BB0_511;
	add.s32 	%r1562, %r1560, 1;
	setp.eq.s32 	%p2002, %r1562, 4;
	mov.u64 	%rd242, %rd181;
	@%p2002 bra 	$L__BB0_753;
$L__BB0_511:
	setp.eq.s32 	%p2003, %r596, %r584;
	setp.ne.s32 	%p2004, %r584, 0;
	setp.eq.s32 	%p2005, %r1562, 3;
	and.pred  	%p2006, %p2003, %p2005;
	and.pred  	%p2007, %p2006, %p2004;
	mov.u64 	%rd242, %rd185;
	@%p2007 bra 	$L__BB0_753;
	setp.ne.s32 	%p2008, %r564, %r552;
	setp.eq.s32 	%p2009, %r552, 0;
	mov.b32 	%r1563, 1;
	or.pred  	%p2010, %p2009, %p2008;
	@%p2010 bra 	$L__BB0_514;
	add.s64 	%rd242, %rd1, 124;
	setp.ne.s32 	%p2011, %r528, 0;
	setp.eq.s32 	%p2012, %r540, %r528;
	and.pred  	%p2013, %p2011, %p2012;
	setp.ne.s32 	%p2014, %r540, 0;
	setp.eq.s32 	%p2015, %r552, %r540;
	and.pred  	%p2016, %p2014, %p2015;
	selp.b32 	%r1073, 4, 3, %p2013;
	selp.b32 	%r1563, %r1073, 2, %p2016;
	and.pred  	%p2017, %p2016, %p2013;
	@%p2017 bra 	$L__BB0_753;
$L__BB0_514:
	setp.ne.s32 	%p2018, %r576, %r564;
	setp.eq.s32 	%p2019, %r564, 0;
	mov.b32 	%r1564, 1;
	or.pred  	%p2020, %p2019, %p2018;
	mov.u32 	%r1565, %r576;
	@%p2020 bra 	$L__BB0_516;
	add.s64 	%rd242, %rd1, 128;
	add.s32 	%r1564, %r1563, 1;
	setp.eq.s32 	%p2021, %r1564, 4;
	mov.u32 	%r1565, %r564;
	@%p2021 bra 	$L__BB0_753;
$L__BB0_516:
	setp.ne.s32 	%p2022, %r588, %r1565;
	setp.eq.s32 	%p2023, %r1565, 0;
	mov.b32 	%r1566, 1;
	or.pred  	%p2024, %p2023, %p2022;
	@%p2024 bra 	$L__BB0_518;
	add.s64 	%rd242, %rd1, 132;
	add.s32 	%r1566, %r1564, 1;
	setp.eq.s32 	%p2025, %r1566, 4;
	@%p2025 bra 	$L__BB0_753;
$L__BB0_518:
	add.s64 	%rd242, %rd1, 136;
	setp.eq.s32 	%p2026, %r600, %r588;
	setp.ne.s32 	%p2027, %r588, 0;
	setp.eq.s32 	%p2028, %r1566, 3;
	and.pred  	%p2029, %p2026, %p2028;
	and.pred  	%p2030, %p2029, %p2027;
	@%p2030 bra 	$L__BB0_753;
	setp.ne.s32 	%p2031, %r568, %r556;
	setp.eq.s32 	%p2032, %r556, 0;
	mov.b32 	%r1567, 1;
	or.pred  	%p2033, %p2032, %p2031;
	@%p2033 bra 	$L__BB0_521;
	add.s64 	%rd242, %rd1, 152;
	setp.ne.s32 	%p2034, %r532, 0;
	setp.eq.s32 	%p2035, %r544, %r532;
	and.pred  	%p2036, %p2034, %p2035;
	setp.ne.s32 	%p2037, %r544, 0;
	setp.eq.s32 	%p2038, %r556, %r544;
	and.pred  	%p2039, %p2037, %p2038;
	selp.b32 	%r1077, 4, 3, %p2036;
	selp.b32 	%r1567, %r1077, 2, %p2039;
	and.pred  	%p2040, %p2039, %p2036;
	@%p2040 bra 	$L__BB0_753;
$L__BB0_521:
	setp.ne.s32 	%p2041, %r580, %r568;
	setp.eq.s32 	%p2042, %r568, 0;
	mov.b32 	%r1568, 1;
	or.pred  	%p2043, %p2042, %p2041;
	mov.u32 	%r1569, %r580;
	@%p2043 bra 	$L__BB0_523;
	add.s64 	%rd242, %rd1, 156;
	add.s32 	%r1568, %r1567, 1;
	setp.eq.s32 	%p2044, %r1568, 4;
	mov.u32 	%r1569, %r568;
	@%p2044 bra 	$L__BB0_753;
$L__BB0_523:
	setp.ne.s32 	%p2045, %r592, %r1569;
	setp.eq.s32 	%p2046, %r1569, 0;
	mov.b32 	%r1570, 1;
	or.pred  	%p2047, %p2046, %p2045;
	@%p2047 bra 	$L__BB0_525;
	add.s64 	%rd242, %rd1, 160;
	add.s32 	%r1570, %r1568, 1;
	setp.eq.s32 	%p2048, %r1570, 4;
	@%p2048 bra 	$L__BB0_753;
$L__BB0_525:
	add.s64 	%rd242, %rd1, 164;
	setp.eq.s32 	%p2049, %r604, %r592;
	setp.ne.s32 	%p2050, %r592, 0;
	setp.eq.s32 	%p2051, %r1570, 3;
	and.pred  	%p2052, %p2049, %p2051;
	and.pred  	%p2053, %p2052, %p2050;
	@%p2053 bra 	$L__BB0_753;
	ld.global.u32 	%r1080, [%rd1];
	setp.eq.s32 	%p2054, %r1080, 0;
	setp.ne.s32 	%p2055, %r534, %r1080;
	setp.ne.s32 	%p2056, %r547, %r534;
	or.pred  	%p2057, %p2055, %p2056;
	or.pred  	%p2058, %p2057, %p2054;
	setp.ne.s32 	%p2059, %r560, %r534;
	or.pred  	%p2060, %p2058, %p2059;
	mov.u64 	%rd243, %rd1;
	@%p2060 bra 	$L__BB0_528;
$L__BB0_527:
	ld.global.u32 	%r1571, [%rd243];
	bra.uni 	$L__BB0_552;
$L__BB0_528:
	add.s64 	%rd243, %rd1, 28;
	ld.global.u32 	%r1081, [%rd1+28];
	setp.ne.s32 	%p2061, %r1081, 0;
	setp.eq.s32 	%p2062, %r535, %r1081;
	setp.eq.s32 	%p2063, %r548, %r535;
	and.pred  	%p2064, %p2062, %p2063;
	and.pred  	%p2065, %p2064, %p2061;
	setp.eq.s32 	%p2066, %r564, %r535;
	and.pred  	%p2067, %p2065, %p2066;
	@%p2067 bra 	$L__BB0_527;
	add.s64 	%rd243, %rd1, 56;
	setp.ne.s32 	%p2068, %r620, 0;
	setp.eq.s32 	%p2069, %r536, %r620;
	setp.eq.s32 	%p2070, %r552, %r536;
	and.pred  	%p2071, %p2069, %p2070;
	and.pred  	%p2072, %p2071, %p2068;
	setp.eq.s32 	%p2073, %r568, %r536;
	and.pred  	%p2074, %p2072, %p2073;
	@%p2074 bra 	$L__BB0_527;
	add.s64 	%rd243, %rd1, 4;
	setp.ne.s32 	%p2075, %r533, 0;
	setp.eq.s32 	%p2076, %r546, %r533;
	setp.eq.s32 	%p2077, %r559, %r533;
	and.pred  	%p2078, %p2076, %p2077;
	and.pred  	%p2079, %p2078, %p2075;
	setp.eq.s32 	%p2080, %r572, %r533;
	and.pred  	%p2081, %p2079, %p2080;
	@%p2081 bra 	$L__BB0_527;
	add.s64 	%rd243, %rd1, 32;
	setp.eq.s32 	%p2082, %r560, %r534;
	setp.eq.s32 	%p2083, %r547, %r534;
	setp.ne.s32 	%p2084, %r534, 0;
	and.pred  	%p2085, %p2083, %p2082;
	and.pred  	%p2086, %p2085, %p2084;
	setp.eq.s32 	%p2087, %r576, %r534;
	and.pred  	%p2088, %p2086, %p2087;
	@%p2088 bra 	$L__BB0_527;
	add.s64 	%rd243, %rd1, 60;
	setp.ne.s32 	%p2091, %r535, 0;
	and.pred  	%p2092, %p2063, %p2066;
	and.pred  	%p2093, %p2092, %p2091;
	setp.eq.s32 	%p2094, %r580, %r535;
	and.pred  	%p2095, %p2093, %p2094;
	@%p2095 bra 	$L__BB0_527;
	add.s64 	%rd243, %rd1, 8;
	setp.ne.s32 	%p2096, %r545, 0;
	setp.eq.s32 	%p2097, %r558, %r545;
	setp.eq.s32 	%p2098, %r571, %r545;
	and.pred  	%p2099, %p2097, %p2098;
	and.pred  	%p2100, %p2099, %p2096;
	setp.eq.s32 	%p2101, %r584, %r545;
	and.pred  	%p2102, %p2100, %p2101;
	@%p2102 bra 	$L__BB0_527;
	add.s64 	%rd243, %rd1, 36;
	setp.ne.s32 	%p2103, %r546, 0;
	setp.eq.s32 	%p2104, %r559, %r546;
	setp.eq.s32 	%p2105, %r572, %r546;
	and.pred  	%p2106, %p2104, %p2105;
	and.pred  	%p2107, %p2106, %p2103;
	setp.eq.s32 	%p2108, %r588, %r546;
	and.pred  	%p2109, %p2107, %p2108;
	@%p2109 bra 	$L__BB0_527;
	add.s64 	%rd243, %rd1, 64;
	setp.ne.s32 	%p2110, %r547, 0;
	setp.eq.s32 	%p2111, %r560, %r547;
	setp.eq.s32 	%p2112, %r576, %r547;
	and.pred  	%p2113, %p2111, %p2112;
	and.pred  	%p2114, %p2113, %p2110;
	setp.eq.s32 	%p2115, %r592, %r547;
	and.pred  	%p2116, %p2114, %p2115;
	@%p2116 bra 	$L__BB0_527;
	setp.ne.s32 	%p2117, %r557, 0;
	setp.eq.s32 	%p2118, %r570, %r557;
	setp.eq.s32 	%p2119, %r583, %r557;
	and.pred  	%p2120, %p2118, %p2119;
	setp.eq.s32 	%p2121, %r596, %r557;
	and.pred  	%p2122, %p2120, %p2121;
	and.pred  	%p2123, %p2122, %p2117;
	mov.u64 	%rd243, %rd244;
	@%p2123 bra 	$L__BB0_527;
	setp.ne.s32 	%p2124, %r558, 0;
	setp.eq.s32 	%p2125, %r571, %r558;
	setp.eq.s32 	%p2126, %r584, %r558;
	and.pred  	%p2127, %p2125, %p2126;
	setp.eq.s32 	%p2128, %r600, %r558;
	and.pred  	%p2129, %p2127, %p2128;
	and.pred  	%p2130, %p2129, %p2124;
	mov.u64 	%rd243, %rd171;
	@%p2130 bra 	$L__BB0_527;
	setp.ne.s32 	%p2131, %r559, 0;
	setp.eq.s32 	%p2132, %r572, %r559;
	setp.eq.s32 	%p2133, %r588, %r559;
	and.pred  	%p2134, %p2132, %p2133;
	setp.eq.s32 	%p2135, %r604, %r559;
	and.pred  	%p2136, %p2134, %p2135;
	and.pred  	%p2137, %p2136, %p2131;
	mov.u64 	%rd243, %rd172;
	@%p2137 bra 	$L__BB0_527;
	setp.ne.s32 	%p2139, %r546, %r557;
	setp.ne.s32 	%p2140, %r535, %r546;
	or.pred  	%p2141, %p2139, %p2140;
	or.pred  	%p2142, %p2141, %p1927;
	setp.ne.s32 	%p2143, %r628, %r535;
	or.pred  	%p2144, %p2142, %p2143;
	@%p2144 bra 	$L__BB0_541;
$L__BB0_540:
	ld.global.u32 	%r1571, [%rd244];
	bra.uni 	$L__BB0_552;
$L__BB0_541:
	setp.ne.s32 	%p2145, %r558, 0;
	setp.eq.s32 	%p2146, %r547, %r558;
	setp.eq.s32 	%p2147, %r536, %r547;
	and.pred  	%p2148, %p2146, %p2147;
	setp.eq.s32 	%p2149, %r528, %r536;
	and.pred  	%p2150, %p2148, %p2149;
	and.pred  	%p2151, %p2150, %p2145;
	mov.u64 	%rd244, %rd171;
	@%p2151 bra 	$L__BB0_540;
	setp.ne.s32 	%p2152, %r559, 0;
	setp.eq.s32 	%p2153, %r548, %r559;
	setp.eq.s32 	%p2154, %r540, %r548;
	and.pred  	%p2155, %p2153, %p2154;
	setp.eq.s32 	%p2156, %r532, %r540;
	and.pred  	%p2157, %p2155, %p2156;
	and.pred  	%p2158, %p2157, %p2152;
	mov.u64 	%rd244, %rd172;
	@%p2158 bra 	$L__BB0_540;
	setp.eq.s32 	%p2159, %r536, %r547;
	setp.eq.s32 	%p2160, %r547, %r558;
	setp.ne.s32 	%p2161, %r569, 0;
	setp.eq.s32 	%p2162, %r558, %r569;
	and.pred  	%p2163, %p2162, %p2160;
	and.pred  	%p2164, %p2163, %p2161;
	and.pred  	%p2165, %p2164, %p2159;
	mov.u64 	%rd244, %rd174;
	@%p2165 bra 	$L__BB0_540;
	setp.eq.s32 	%p2166, %r540, %r548;
	setp.eq.s32 	%p2167, %r548, %r559;
	setp.ne.s32 	%p2168, %r570, 0;
	setp.eq.s32 	%p2169, %r559, %r570;
	and.pred  	%p2170, %p2169, %p2167;
	and.pred  	%p2171, %p2170, %p2168;
	and.pred  	%p2172, %p2171, %p2166;
	mov.u64 	%rd244, %rd175;
	@%p2172 bra 	$L__BB0_540;
	setp.ne.s32 	%p2173, %r571, 0;
	setp.eq.s32 	%p2174, %r560, %r571;
	setp.eq.s32 	%p2175, %r552, %r560;
	and.pred  	%p2176, %p2174, %p2175;
	and.pred  	%p2177, %p2176, %p2173;
	setp.eq.s32 	%p2178, %r544, %r552;
	and.pred  	%p2179, %p2177, %p2178;
	mov.u64 	%rd244, %rd176;
	@%p2179 bra 	$L__BB0_540;
	setp.eq.s32 	%p2180, %r559, %r570;
	setp.eq.s32 	%p2181, %r548, %r559;
	setp.ne.s32 	%p2182, %r581, 0;
	setp.eq.s32 	%p2183, %r570, %r581;
	and.pred  	%p2184, %p2183, %p2180;
	and.pred  	%p2185, %p2184, %p2182;
	and.pred  	%p2186, %p2185, %p2181;
	mov.u64 	%rd244, %rd178;
	@%p2186 bra 	$L__BB0_540;
	setp.eq.s32 	%p2187, %r552, %r560;
	setp.eq.s32 	%p2188, %r560, %r571;
	setp.ne.s32 	%p2189, %r582, 0;
	setp.eq.s32 	%p2190, %r571, %r582;
	and.pred  	%p2191, %p2190, %p2188;
	and.pred  	%p2192, %p2191, %p2189;
	and.pred  	%p2193, %p2192, %p2187;
	mov.u64 	%rd244, %rd179;
	@%p2193 bra 	$L__BB0_540;
	setp.ne.s32 	%p2194, %r583, 0;
	setp.eq.s32 	%p2195, %r572, %r583;
	setp.eq.s32 	%p2196, %r564, %r572;
	and.pred  	%p2197, %p2195, %p2196;
	and.pred  	%p2198, %p2197, %p2194;
	setp.eq.s32 	%p2199, %r556, %r564;
	and.pred  	%p2200, %p2198, %p2199;
	mov.u64 	%rd244, %rd180;
	@%p2200 bra 	$L__BB0_540;
	setp.eq.s32 	%p2201, %r571, %r582;
	setp.eq.s32 	%p2202, %r560, %r571;
	setp.ne.s32 	%p2203, %r593, 0;
	setp.eq.s32 	%p2204, %r582, %r593;
	and.pred  	%p2205, %p2204, %p2201;
	and.pred  	%p2206, %p2205, %p2203;
	and.pred  	%p2207, %p2206, %p2202;
	mov.u64 	%rd244, %rd182;
	@%p2207 bra 	$L__BB0_540;
	setp.eq.s32 	%p2208, %r564, %r572;
	setp.eq.s32 	%p2209, %r572, %r583;
	setp.ne.s32 	%p2210, %r594, 0;
	setp.eq.s32 	%p2211, %r583, %r594;
	and.pred  	%p2212, %p2211, %p2209;
	and.pred  	%p2213, %p2212, %p2210;
	and.pred  	%p2214, %p2213, %p2208;
	mov.u64 	%rd244, %rd183;
	@%p2214 bra 	$L__BB0_540;
	setp.ne.s32 	%p2215, %r595, 0;
	setp.eq.s32 	%p2216, %r584, %r595;
	setp.eq.s32 	%p2217, %r576, %r584;
	and.pred  	%p2218, %p2216, %p2217;
	and.pred  	%p2219, %p2218, %p2215;
	setp.eq.s32 	%p2220, %r568, %r576;
	and.pred  	%p2221, %p2219, %p2220;
	mov.b32 	%r1571, -1;
	mov.u64 	%rd244, %rd184;
	@%p2221 bra 	$L__BB0_540;
$L__BB0_552:
	setp.eq.s32 	%p2222, %r1571, 2;
	mov.b32 	%r1638, 100;
	@%p2222 bra 	$L__BB0_751;
	mov.b32 	%r1603, 0;
	mov.u32 	%r1573, %r1603;
$L__BB0_554:
	mul.wide.u32 	%rd217, %r1573, 4;
	add.s64 	%rd205, %rd1, %rd217;
	ld.global.u32 	%r655, [%rd205];
	ld.global.u32 	%r1085, [%rd205+28];
	setp.ne.s32 	%p2223, %r1085, %r655;
	setp.eq.s32 	%p2224, %r655, 0;
	or.pred  	%p2225, %p2224, %p2223;
	selp.b32 	%r1086, 2, 3, %p2225;
	ld.global.u32 	%r656, [%rd205+56];
	setp.ne.s32 	%p2226, %r656, %r1085;
	setp.eq.s32 	%p2227, %r1085, 0;
	or.pred  	%p2228, %p2227, %p2226;
	or.pred  	%p2229, %p2228, %p2225;
	selp.b32 	%r1575, 1, %r1086, %p2228;
	mov.u32 	%r1576, %r656;
	@%p2229 bra 	$L__BB0_558;
	setp.gt.u32 	%p2230, %r1573, 20;
	mov.b32 	%r1574, 0;
	@%p2230 bra 	$L__BB0_557;
	ld.global.u32 	%r1088, [%rd205+84];
	setp.eq.s32 	%p2231, %r1088, 0;
	selp.u32 	%r1574, 1, 0, %p2231;
$L__BB0_557:
	setp.eq.s32 	%p2232, %r655, 2;
	neg.s32 	%r1090, %r1574;
	selp.b32 	%r1091, %r1574, %r1090, %p2232;
	add.s32 	%r1603, %r1091, %r1603;
	mov.b32 	%r1575, 3;
	mov.u32 	%r1576, %r655;
$L__BB0_558:
	ld.global.u32 	%r664, [%rd205+84];
	setp.ne.s32 	%p2233, %r664, %r1576;
	setp.eq.s32 	%p2234, %r1576, 0;
	mov.b32 	%r1579, 1;
	or.pred  	%p2235, %p2234, %p2233;
	mov.u32 	%r1580, %r664;
	@%p2235 bra 	$L__BB0_563;
	add.s32 	%r1579, %r1575, 1;
	setp.ne.s32 	%p2236, %r1579, 3;
	mov.u32 	%r1580, %r1576;
	@%p2236 bra 	$L__BB0_563;
	setp.gt.u32 	%p2237, %r1573, 13;
	mov.b32 	%r1578, 0;
	@%p2237 bra 	$L__BB0_562;
	ld.global.u32 	%r1094, [%rd205+112];
	setp.eq.s32 	%p2238, %r1094, 0;
	selp.u32 	%r1578, 1, 0, %p2238;
$L__BB0_562:
	add.s32 	%r1096, %r1573, 14;
	setp.gt.s32 	%p2239, %r1096, 0;
	setp.eq.s32 	%p2240, %r656, 0;
	and.pred  	%p2241, %p2239, %p2240;
	selp.u32 	%r1097, 1, 0, %p2241;
	add.s32 	%r1098, %r1578, %r1097;
	setp.eq.s32 	%p2242, %r1576, 2;
	neg.s32 	%r1099, %r1098;
	selp.b32 	%r1100, %r1098, %r1099, %p2242;
	add.s32 	%r1603, %r1100, %r1603;
	mov.b32 	%r1579, 3;
	mov.u32 	%r1580, %r1576;
$L__BB0_563:
	ld.global.u32 	%r672, [%rd205+112];
	setp.ne.s32 	%p2243, %r672, %r1580;
	setp.eq.s32 	%p2244, %r1580, 0;
	mov.b32 	%r1583, 1;
	or.pred  	%p2245, %p2244, %p2243;
	mov.u32 	%r1584, %r672;
	@%p2245 bra 	$L__BB0_568;
	add.s32 	%r1583, %r1579, 1;
	setp.ne.s32 	%p2246, %r1583, 3;
	mov.u32 	%r1584, %r1580;
	@%p2246 bra 	$L__BB0_568;
	setp.gt.u32 	%p2247, %r1573, 6;
	mov.b32 	%r1582, 0;
	@%p2247 bra 	$L__BB0_567;
	ld.global.u32 	%r1103, [%rd205+140];
	setp.eq.s32 	%p2248, %r1103, 0;
	selp.u32 	%r1582, 1, 0, %p2248;
$L__BB0_567:
	add.s32 	%r1105, %r1573, 21;
	setp.gt.s32 	%p2249, %r1105, 0;
	setp.eq.s32 	%p2250, %r664, 0;
	and.pred  	%p2251, %p2249, %p2250;
	selp.u32 	%r1106, 1, 0, %p2251;
	add.s32 	%r1107, %r1582, %r1106;
	setp.eq.s32 	%p2252, %r1580, 2;
	neg.s32 	%r1108, %r1107;
	selp.b32 	%r1109, %r1107, %r1108, %p2252;
	add.s32 	%r1603, %r1109, %r1603;
	mov.b32 	%r1583, 3;
	mov.u32 	%r1584, %r1580;
$L__BB0_568:
	ld.global.u32 	%r1110, [%rd205+140];
	setp.ne.s32 	%p2253, %r1110, %r1584;
	setp.eq.s32 	%p2254, %r1584, 0;
	setp.ne.s32 	%p2255, %r1583, 2;
	or.pred  	%p2256, %p2253, %p2255;
	or.pred  	%p2257, %p2256, %p2254;
	@%p2257 bra 	$L__BB0_570;
	add.s32 	%r1111, %r1573, 28;
	setp.gt.s32 	%p2258, %r1111, 0;
	setp.eq.s32 	%p2259, %r672, 0;
	and.pred  	%p2260, %p2258, %p2259;
	selp.u32 	%r1112, 1, 0, %p2260;
	setp.eq.s32 	%p2261, %r1584, 2;
	selp.s32 	%r1113, -1, 0, %p2260;
	selp.b32 	%r1114, %r1112, %r1113, %p2261;
	add.s32 	%r1603, %r1114, %r1603;
$L__BB0_570:
	add.s32 	%r1573, %r1573, 1;
	setp.ne.s32 	%p2262, %r1573, 7;
	@%p2262 bra 	$L__BB0_554;
	ld.param.u64 	%rd224, [_Z11thread_funcP5boardP11score_tally_param_0];
	mov.u32 	%r1116, %ctaid.x;
	mov.u32 	%r1117, %tid.x;
	mad.lo.s32 	%r1118, %r1116, 343, %r1117;
	mul.wide.u32 	%rd218, %r1118, 168;
	cvta.to.global.u64 	%rd219, %rd224;
	add.s64 	%rd220, %rd218, %rd219;
	add.s64 	%rd245, %rd220, 12;
	mov.b32 	%r1588, 0;
$L__BB0_572:
	ld.global.u32 	%r1591, [%rd245+-12];
	ld.global.u32 	%r1119, [%rd245+-8];
	setp.ne.s32 	%p2263, %r1119, %r1591;
	setp.eq.s32 	%p2264, %r1591, 0;
	or.pred  	%p2265, %p2264, %p2263;
	selp.b32 	%r1120, 2, 3, %p2265;
	ld.global.u32 	%r686, [%rd245+-4];
	setp.ne.s32 	%p2266, %r686, %r1119;
	setp.eq.s32 	%p2267, %r1119, 0;
	or.pred  	%p2268, %p2267, %p2266;
	or.pred  	%p2269, %p2268, %p2265;
	selp.b32 	%r1590, 1, %r1120, %p2268;
	not.pred 	%p2270, %p2269;
	@%p2270 bra 	$L__BB0_574;
	ld.global.u32 	%r1589, [%rd245];
	mov.u32 	%r1591, %r686;
	bra.uni 	$L__BB0_575;
$L__BB0_574:
	ld.global.u32 	%r1589, [%rd245];
	setp.eq.s32 	%p2271, %r1589, 0;
	selp.u32 	%r1122, 1, 0, %p2271;
	setp.eq.s32 	%p2272, %r1591, 2;
	selp.s32 	%r1123, -1, 0, %p2271;
	selp.b32 	%r1124, %r1122, %r1123, %p2272;
	add.s32 	%r1603, %r1124, %r1603;
	mov.b32 	%r1590, 3;
$L__BB0_575:
	setp.ne.s32 	%p2273, %r1589, %r1591;
	setp.eq.s32 	%p2274, %r1591, 0;
	mov.b32 	%r1593, 1;
	or.pred  	%p2275, %p2274, %p2273;
	@%p2275 bra 	$L__BB0_578;
	add.s32 	%r1593, %r1590, 1;
	setp.ne.s32 	%p2276, %r1593, 3;
	@%p2276 bra 	$L__BB0_578;
	ld.global.u32 	%r1127, [%rd245+4];
	setp.eq.s32 	%p2277, %r1127, 0;
	selp.u32 	%r1128, 1, 0, %p2277;
	setp.eq.s32 	%p2278, %r686, 0;
	selp.u32 	%r1129, 1, 0, %p2278;
	add.s32 	%r1130, %r1128, %r1129;
	setp.eq.s32 	%p2279, %r1589, 2;
	neg.s32 	%r1131, %r1130;
	selp.b32 	%r1132, %r1130, %r1131, %p2279;
	add.s32 	%r1603, %r1132, %r1603;
	mov.b32 	%r1593, 3;
$L__BB0_578:
	ld.global.u32 	%r699, [%rd245+4];
	setp.ne.s32 	%p2280, %r699, %r1589;
	setp.eq.s32 	%p2281, %r1589, 0;
	mov.b32 	%r1595, 1;
	or.pred  	%p2282, %p2281, %p2280;
	mov.u32 	%r1596, %r699;
	@%p2282 bra 	$L__BB0_581;
	add.s32 	%r1595, %r1593, 1;
	setp.ne.s32 	%p2283, %r1595, 3;
	mov.u32 	%r1596, %r1589;
	@%p2283 bra 	$L__BB0_581;
	ld.global.u32 	%r1135, [%rd245+8];
	setp.eq.s32 	%p2284, %r1135, 0;
	selp.u32 	%r1136, 1, 0, %p2284;
	setp.eq.s32 	%p2285, %r1589, 2;
	selp.s32 	%r1137, -1, 0, %p2284;
	selp.b32 	%r1138, %r1136, %r1137, %p2285;
	add.s32 	%r1603, %r1138, %r1603;
	mov.b32 	%r1595, 3;
$L__BB0_581:
	ld.global.u32 	%r705, [%rd245+8];
	setp.ne.s32 	%p2286, %r705, %r1596;
	setp.eq.s32 	%p2287, %r1596, 0;
	mov.b32 	%r1598, 1;
	or.pred  	%p2288, %p2287, %p2286;
	mov.u32 	%r1599, %r705;
	@%p2288 bra 	$L__BB0_584;
	add.s32 	%r1598, %r1595, 1;
	setp.ne.s32 	%p2289, %r1598, 3;
	mov.u32 	%r1599, %r1596;
	@%p2289 bra 	$L__BB0_584;
	ld.global.u32 	%r1141, [%rd245+12];
	setp.eq.s32 	%p2290, %r1141, 0;
	selp.u32 	%r1142, 1, 0, %p2290;
	setp.eq.s32 	%p2291, %r699, 0;
	selp.u32 	%r1143, 1, 0, %p2291;
	add.s32 	%r1144, %r1142, %r1143;
	setp.eq.s32 	%p2292, %r1596, 2;
	neg.s32 	%r1145, %r1144;
	selp.b32 	%r1146, %r1144, %r1145, %p2292;
	add.s32 	%r1603, %r1146, %r1603;
	mov.b32 	%r1598, 3;
$L__BB0_584:
	ld.global.u32 	%r1147, [%rd245+12];
	setp.ne.s32 	%p2293, %r1147, %r1599;
	setp.eq.s32 	%p2294, %r1599, 0;
	setp.ne.s32 	%p2295, %r1598, 2;
	or.pred  	%p2296, %p2293, %p2295;
	or.pred  	%p2297, %p2296, %p2294;
	@%p2297 bra 	$L__BB0_586;
	setp.eq.s32 	%p2298, %r705, 0;
	selp.u32 	%r1148, 1, 0, %p2298;
	setp.eq.s32 	%p2299, %r1599, 2;
	selp.s32 	%r1149, -1, 0, %p2298;
	selp.b32 	%r1150, %r1148, %r1149, %p2299;
	add.s32 	%r1603, %r1150, %r1603;
$L__BB0_586:
	add.s32 	%r1588, %r1588, 1;
	add.s64 	%rd245, %rd245, 28;
	setp.ne.s32 	%p2300, %r1588, 6;
	@%p2300 bra 	$L__BB0_572;
	ld.global.u32 	%r714, [%rd1];
	setp.eq.s32 	%p2301, %r714, 0;
	@%p2301 bra 	$L__BB0_592;
	ld.global.u32 	%r1151, [%rd1+32];
	setp.ne.s32 	%p2302, %r1151, %r714;
	@%p2302 bra 	$L__BB0_592;
	ld.global.u32 	%r1152, [%rd1+64];
	setp.ne.s32 	%p2303, %r1152, %r714;
	@%p2303 bra 	$L__BB0_592;
	ld.global.u32 	%r1153, [%rd1+96];
	setp.eq.s32 	%p2304, %r1153, %r714;
	@%p2304 bra 	$L__BB0_592;
	setp.eq.s32 	%p2305, %r714, 2;
	selp.b32 	%r1154, 1, -1, %p2305;
	add.s32 	%r1603, %r1154, %r1603;
$L__BB0_592:
	ld.global.u32 	%r717, [%rd1+28];
	setp.eq.s32 	%p2306, %r717, 0;
	@%p2306 bra 	$L__BB0_597;
	ld.global.u32 	%r1155, [%rd1+60];
	setp.ne.s32 	%p2307, %r1155, %r717;
	@%p2307 bra 	$L__BB0_597;
	ld.global.u32 	%r1156, [%rd1+92];
	setp.ne.s32 	%p2308, %r1156, %r717;
	@%p2308 bra 	$L__BB0_597;
	ld.global.u32 	%r1157, [%rd1+124];
	setp.eq.s32 	%p2309, %r1157, %r717;
	@%p2309 bra 	$L__BB0_597;
	setp.eq.s32 	%p2310, %r717, 2;
	selp.b32 	%r1158, 1, -1, %p2310;
	add.s32 	%r1603, %r1158, %r1603;
$L__BB0_597:
	ld.global.u32 	%r720, [%rd1+56];
	setp.eq.s32 	%p2311, %r720, 0;
	@%p2311 bra 	$L__BB0_602;
	ld.global.u32 	%r1159, [%rd1+88];
	setp.ne.s32 	%p2312, %r1159, %r720;
	@%p2312 bra 	$L__BB0_602;
	ld.global.u32 	%r1160, [%rd1+120];
	setp.ne.s32 	%p2313, %r1160, %r720;
	@%p2313 bra 	$L__BB0_602;
	ld.global.u32 	%r1161, [%rd1+152];
	setp.eq.s32 	%p2314, %r1161, %r720;
	@%p2314 bra 	$L__BB0_602;
	setp.eq.s32 	%p2315, %r720, 2;
	selp.b32 	%r1162, 1, -1, %p2315;
	add.s32 	%r1603, %r1162, %r1603;
$L__BB0_602:
	ld.global.u32 	%r723, [%rd1+84];
	setp.eq.s32 	%p2316, %r723, 0;
	@%p2316 bra 	$L__BB0_607;
	ld.global.u32 	%r1163, [%rd1+116];
	setp.ne.s32 	%p2317, %r1163, %r723;
	@%p2317 bra 	$L__BB0_607;
	ld.global.u32 	%r1164, [%rd1+148];
	setp.ne.s32 	%p2318, %r1164, %r723;
	@%p2318 bra 	$L__BB0_607;
	ld.global.u32 	%r1165, [%rd1+180];
	setp.eq.s32 	%p2319, %r1165, %r723;
	@%p2319 bra 	$L__BB0_607;
	setp.eq.s32 	%p2320, %r723, 2;
	selp.b32 	%r1166, 1, -1, %p2320;
	add.s32 	%r1603, %r1166, %r1603;
$L__BB0_607:
	ld.global.u32 	%r726, [%rd1+4];
	setp.eq.s32 	%p2321, %r726, 0;
	@%p2321 bra 	$L__BB0_612;
	ld.global.u32 	%r1167, [%rd1+36];
	setp.ne.s32 	%p2322, %r1167, %r726;
	@%p2322 bra 	$L__BB0_612;
	ld.global.u32 	%r1168, [%rd1+68];
	setp.ne.s32 	%p2323, %r1168, %r726;
	@%p2323 bra 	$L__BB0_612;
	ld.global.u32 	%r1169, [%rd1+100];
	setp.eq.s32 	%p2324, %r1169, %r726;
	@%p2324 bra 	$L__BB0_612;
	setp.eq.s32 	%p2325, %r726, 2;
	selp.b32 	%r1170, 1, -1, %p2325;
	add.s32 	%r1603, %r1170, %r1603;
$L__BB0_612:
	ld.global.u32 	%r729, [%rd1+32];
	setp.eq.s32 	%p2326, %r729, 0;
	@%p2326 bra 	$L__BB0_617;
	ld.global.u32 	%r1171, [%rd1+64];
	setp.ne.s32 	%p2327, %r1171, %r729;
	@%p2327 bra 	$L__BB0_617;
	ld.global.u32 	%r1172, [%rd1+96];
	setp.ne.s32 	%p2328, %r1172, %r729;
	@%p2328 bra 	$L__BB0_617;
	ld.global.u32 	%r1173, [%rd1+128];
	setp.eq.s32 	%p2329, %r1173, %r729;
	@%p2329 bra 	$L__BB0_617;
	setp.eq.s32 	%p2330, %r729, 2;
	selp.b32 	%r1174, 1, -1, %p2330;
	add.s32 	%r1603, %r1174, %r1603;
$L__BB0_617:
	ld.global.u32 	%r732, [%rd1+60];
	setp.eq.s32 	%p2331, %r732, 0;
	@%p2331 bra 	$L__BB0_622;
	ld.global.u32 	%r1175, [%rd1+92];
	setp.ne.s32 	%p2332, %r1175, %r732;
	@%p2332 bra 	$L__BB0_622;
	ld.global.u32 	%r1176, [%rd1+124];
	setp.ne.s32 	%p2333, %r1176, %r732;
	@%p2333 bra 	$L__BB0_622;
	ld.global.u32 	%r1177, [%rd1+156];
	setp.eq.s32 	%p2334, %r1177, %r732;
	@%p2334 bra 	$L__BB0_622;
	setp.eq.s32 	%p2335, %r732, 2;
	selp.b32 	%r1178, 1, -1, %p2335;
	add.s32 	%r1603, %r1178, %r1603;
$L__BB0_622:
	ld.global.u32 	%r735, [%rd1+88];
	setp.eq.s32 	%p2336, %r735, 0;
	@%p2336 bra 	$L__BB0_627;
	ld.global.u32 	%r1179, [%rd1+120];
	setp.ne.s32 	%p2337, %r1179, %r735;
	@%p2337 bra 	$L__BB0_627;
	ld.global.u32 	%r1180, [%rd1+152];
	setp.ne.s32 	%p2338, %r1180, %r735;
	@%p2338 bra 	$L__BB0_627;
	ld.global.u32 	%r1181, [%rd1+184];
	setp.eq.s32 	%p2339, %r1181, %r735;
	@%p2339 bra 	$L__BB0_627;
	setp.eq.s32 	%p2340, %r735, 2;
	selp.b32 	%r1182, 1, -1, %p2340;
	add.s32 	%r1603, %r1182, %r1603;
$L__BB0_627:
	ld.global.u32 	%r738, [%rd1+8];
	setp.eq.s32 	%p2341, %r738, 0;
	@%p2341 bra 	$L__BB0_632;
	ld.global.u32 	%r1183, [%rd1+40];
	setp.ne.s32 	%p2342, %r1183, %r738;
	@%p2342 bra 	$L__BB0_632;
	ld.global.u32 	%r1184, [%rd1+72];
	setp.ne.s32 	%p2343, %r1184, %r738;
	@%p2343 bra 	$L__BB0_632;
	ld.global.u32 	%r1185, [%rd1+104];
	setp.eq.s32 	%p2344, %r1185, %r738;
	@%p2344 bra 	$L__BB0_632;
	setp.eq.s32 	%p2345, %r738, 2;
	selp.b32 	%r1186, 1, -1, %p2345;
	add.s32 	%r1603, %r1186, %r1603;
$L__BB0_632:
	ld.global.u32 	%r741, [%rd1+36];
	setp.eq.s32 	%p2346, %r741, 0;
	@%p2346 bra 	$L__BB0_637;
	ld.global.u32 	%r1187, [%rd1+68];
	setp.ne.s32 	%p2347, %r1187, %r741;
	@%p2347 bra 	$L__BB0_637;
	ld.global.u32 	%r1188, [%rd1+100];
	setp.ne.s32 	%p2348, %r1188, %r741;
	@%p2348 bra 	$L__BB0_637;
	ld.global.u32 	%r1189, [%rd1+132];
	setp.eq.s32 	%p2349, %r1189, %r741;
	@%p2349 bra 	$L__BB0_637;
	setp.eq.s32 	%p2350, %r741, 2;
	selp.b32 	%r1190, 1, -1, %p2350;
	add.s32 	%r1603, %r1190, %r1603;
$L__BB0_637:
	ld.global.u32 	%r744, [%rd1+64];
	setp.eq.s32 	%p2351, %r744, 0;
	@%p2351 bra 	$L__BB0_642;
	ld.global.u32 	%r1191, [%rd1+96];
	setp.ne.s32 	%p2352, %r1191, %r744;
	@%p2352 bra 	$L__BB0_642;
	ld.global.u32 	%r1192, [%rd1+128];
	setp.ne.s32 	%p2353, %r1192, %r744;
	@%p2353 bra 	$L__BB0_642;
	ld.global.u32 	%r1193, [%rd1+160];
	setp.eq.s32 	%p2354, %r1193, %r744;
	@%p2354 bra 	$L__BB0_642;
	setp.eq.s32 	%p2355, %r744, 2;
	selp.b32 	%r1194, 1, -1, %p2355;
	add.s32 	%r1603, %r1194, %r1603;
$L__BB0_642:
	ld.global.u32 	%r747, [%rd1+92];
	setp.eq.s32 	%p2356, %r747, 0;
	@%p2356 bra 	$L__BB0_647;
	ld.global.u32 	%r1195, [%rd1+124];
	setp.ne.s32 	%p2357, %r1195, %r747;
	@%p2357 bra 	$L__BB0_647;
	ld.global.u32 	%r1196, [%rd1+156];
	setp.ne.s32 	%p2358, %r1196, %r747;
	@%p2358 bra 	$L__BB0_647;
	ld.global.u32 	%r1197, [%rd1+188];
	setp.eq.s32 	%p2359, %r1197, %r747;
	@%p2359 bra 	$L__BB0_647;
	setp.eq.s32 	%p2360, %r747, 2;
	selp.b32 	%r1198, 1, -1, %p2360;
	add.s32 	%r1603, %r1198, %r1603;
$L__BB0_647:
	ld.global.u32 	%r750, [%rd1+12];
	setp.eq.s32 	%p2361, %r750, 0;
	@%p2361 bra 	$L__BB0_652;
	ld.global.u32 	%r1199, [%rd1+44];
	setp.ne.s32 	%p2362, %r1199, %r750;
	@%p2362 bra 	$L__BB0_652;
	ld.global.u32 	%r1200, [%rd1+76];
	setp.ne.s32 	%p2363, %r1200, %r750;
	@%p2363 bra 	$L__BB0_652;
	ld.global.u32 	%r1201, [%rd1+108];
	setp.eq.s32 	%p2364, %r1201, %r750;
	@%p2364 bra 	$L__BB0_652;
	setp.eq.s32 	%p2365, %r750, 2;
	selp.b32 	%r1202, 1, -1, %p2365;
	add.s32 	%r1603, %r1202, %r1603;
$L__BB0_652:
	ld.global.u32 	%r753, [%rd1+40];
	setp.eq.s32 	%p2366, %r753, 0;
	@%p2366 bra 	$L__BB0_657;
	ld.global.u32 	%r1203, [%rd1+72];
	setp.ne.s32 	%p2367, %r1203, %r753;
	@%p2367 bra 	$L__BB0_657;
	ld.global.u32 	%r1204, [%rd1+104];
	setp.ne.s32 	%p2368, %r1204, %r753;
	@%p2368 bra 	$L__BB0_657;
	ld.global.u32 	%r1205, [%rd1+136];
	setp.eq.s32 	%p2369, %r1205, %r753;
	@%p2369 bra 	$L__BB0_657;
	setp.eq.s32 	%p2370, %r753, 2;
	selp.b32 	%r1206, 1, -1, %p2370;
	add.s32 	%r1603, %r1206, %r1603;
$L__BB0_657:
	ld.global.u32 	%r756, [%rd1+68];
	setp.eq.s32 	%p2371, %r756, 0;
	@%p2371 bra 	$L__BB0_662;
	ld.global.u32 	%r1207, [%rd1+100];
	setp.ne.s32 	%p2372, %r1207, %r756;
	@%p2372 bra 	$L__BB0_662;
	ld.global.u32 	%r1208, [%rd1+132];
	setp.ne.s32 	%p2373, %r1208, %r756;
	@%p2373 bra 	$L__BB0_662;
	ld.global.u32 	%r1209, [%rd1+164];
	setp.eq.s32 	%p2374, %r1209, %r756;
	@%p2374 bra 	$L__BB0_662;
	setp.eq.s32 	%p2375, %r756, 2;
	selp.b32 	%r1210, 1, -1, %p2375;
	add.s32 	%r1603, %r1210, %r1603;
$L__BB0_662:
	ld.global.u32 	%r759, [%rd1+96];
	setp.eq.s32 	%p2376, %r759, 0;
	@%p2376 bra 	$L__BB0_667;
	ld.global.u32 	%r1211, [%rd1+128];
	setp.ne.s32 	%p2377, %r1211, %r759;
	@%p2377 bra 	$L__BB0_667;
	ld.global.u32 	%r1212, [%rd1+160];
	setp.ne.s32 	%p2378, %r1212, %r759;
	@%p2378 bra 	$L__BB0_667;
	ld.global.u32 	%r1213, [%rd1+192];
	setp.eq.s32 	%p2379, %r1213, %r759;
	@%p2379 bra 	$L__BB0_667;
	setp.eq.s32 	%p2380, %r759, 2;
	selp.b32 	%r1214, 1, -1, %p2380;
	add.s32 	%r1603, %r1214, %r1603;
$L__BB0_667:
	ld.global.u32 	%r762, [%rd1+16];
	setp.eq.s32 	%p2381, %r762, 0;
	@%p2381 bra 	$L__BB0_672;
	ld.global.u32 	%r1215, [%rd1+48];
	setp.ne.s32 	%p2382, %r1215, %r762;
	@%p2382 bra 	$L__BB0_672;
	ld.global.u32 	%r1216, [%rd1+80];
	setp.ne.s32 	%p2383, %r1216, %r762;
	@%p2383 bra 	$L__BB0_672;
	ld.global.u32 	%r1217, [%rd1+112];
	setp.eq.s32 	%p2384, %r1217, %r762;
	@%p2384 bra 	$L__BB0_672;
	setp.eq.s32 	%p2385, %r762, 2;
	selp.b32 	%r1218, 1, -1, %p2385;
	add.s32 	%r1603, %r1218, %r1603;
$L__BB0_672:
	ld.global.u32 	%r765, [%rd1+44];
	setp.eq.s32 	%p2386, %r765, 0;
	@%p2386 bra 	$L__BB0_677;
	ld.global.u32 	%r1219, [%rd1+76];
	setp.ne.s32 	%p2387, %r1219, %r765;
	@%p2387 bra 	$L__BB0_677;
	ld.global.u32 	%r1220, [%rd1+108];
	setp.ne.s32 	%p2388, %r1220, %r765;
	@%p2388 bra 	$L__BB0_677;
	ld.global.u32 	%r1221, [%rd1+140];
	setp.eq.s32 	%p2389, %r1221, %r765;
	@%p2389 bra 	$L__BB0_677;
	setp.eq.s32 	%p2390, %r765, 2;
	selp.b32 	%r1222, 1, -1, %p2390;
	add.s32 	%r1603, %r1222, %r1603;
$L__BB0_677:
	ld.global.u32 	%r768, [%rd1+72];
	setp.eq.s32 	%p2391, %r768, 0;
	@%p2391 bra 	$L__BB0_682;
	ld.global.u32 	%r1223, [%rd1+104];
	setp.ne.s32 	%p2392, %r1223, %r768;
	@%p2392 bra 	$L__BB0_682;
	ld.global.u32 	%r1224, [%rd1+136];
	setp.ne.s32 	%p2393, %r1224, %r768;
	@%p2393 bra 	$L__BB0_682;
	ld.global.u32 	%r1225, [%rd1+168];
	setp.eq.s32 	%p2394, %r1225, %r768;
	@%p2394 bra 	$L__BB0_682;
	setp.eq.s32 	%p2395, %r768, 2;
	selp.b32 	%r1226, 1, -1, %p2395;
	add.s32 	%r1603, %r1226, %r1603;
$L__BB0_682:
	ld.global.u32 	%r771, [%rd1+100];
	setp.eq.s32 	%p2396, %r771, 0;
	@%p2396 bra 	$L__BB0_687;
	ld.global.u32 	%r1227, [%rd1+132];
	setp.ne.s32 	%p2397, %r1227, %r771;
	@%p2397 bra 	$L__BB0_687;
	ld.global.u32 	%r1228, [%rd1+164];
	setp.ne.s32 	%p2398, %r1228, %r771;
	@%p2398 bra 	$L__BB0_687;
	ld.global.u32 	%r1229, [%rd1+196];
	setp.eq.s32 	%p2399, %r1229, %r771;
	@%p2399 bra 	$L__BB0_687;
	setp.eq.s32 	%p2400, %r771, 2;
	selp.b32 	%r1230, 1, -1, %p2400;
	add.s32 	%r1603, %r1230, %r1603;
$L__BB0_687:
	setp.eq.s32 	%p2401, %r738, 0;
	setp.ne.s32 	%p2402, %r729, %r738;
	setp.ne.s32 	%p2403, %r720, %r729;
	or.pred  	%p2404, %p2402, %p2403;
	or.pred  	%p2405, %p2404, %p2401;
	@%p2405 bra 	$L__BB0_690;
	ld.global.u32 	%r1231, [%rd1+80];
	setp.eq.s32 	%p2406, %r1231, %r720;
	@%p2406 bra 	$L__BB0_690;
	setp.eq.s32 	%p2407, %r720, 2;
	selp.b32 	%r1232, 1, -1, %p2407;
	add.s32 	%r1603, %r1232, %r1603;
$L__BB0_690:
	setp.eq.s32 	%p2408, %r741, 0;
	setp.ne.s32 	%p2409, %r732, %r741;
	setp.ne.s32 	%p2410, %r723, %r732;
	or.pred  	%p2411, %p2409, %p2410;
	or.pred  	%p2412, %p2411, %p2408;
	@%p2412 bra 	$L__BB0_693;
	ld.global.u32 	%r1233, [%rd1+108];
	setp.eq.s32 	%p2413, %r1233, %r723;
	@%p2413 bra 	$L__BB0_693;
	setp.eq.s32 	%p2414, %r723, 2;
	selp.b32 	%r1234, 1, -1, %p2414;
	add.s32 	%r1603, %r1234, %r1603;
$L__BB0_693:
	setp.eq.s32 	%p2415, %r744, 0;
	setp.ne.s32 	%p2416, %r735, %r744;
	or.pred  	%p2417, %p2415, %p2416;
	@%p2417 bra 	$L__BB0_697;
	ld.global.u32 	%r1235, [%rd1+112];
	setp.ne.s32 	%p2418, %r1235, %r735;
	@%p2418 bra 	$L__BB0_697;
	ld.global.u32 	%r1236, [%rd1+136];
	setp.eq.s32 	%p2419, %r1236, %r735;
	@%p2419 bra 	$L__BB0_697;
	setp.eq.s32 	%p2420, %r735, 2;
	selp.b32 	%r1237, 1, -1, %p2420;
	add.s32 	%r1603, %r1237, %r1603;
$L__BB0_697:
	setp.eq.s32 	%p2421, %r747, 0;
	@%p2421 bra 	$L__BB0_702;
	ld.global.u32 	%r1238, [%rd1+116];
	setp.ne.s32 	%p2422, %r1238, %r747;
	@%p2422 bra 	$L__BB0_702;
	ld.global.u32 	%r1239, [%rd1+140];
	setp.ne.s32 	%p2423, %r1239, %r747;
	@%p2423 bra 	$L__BB0_702;
	ld.global.u32 	%r1240, [%rd1+164];
	setp.eq.s32 	%p2424, %r1240, %r747;
	@%p2424 bra 	$L__BB0_702;
	setp.eq.s32 	%p2425, %r747, 2;
	selp.b32 	%r1241, 1, -1, %p2425;
	add.s32 	%r1603, %r1241, %r1603;
$L__BB0_702:
	setp.ne.s32 	%p2426, %r735, %r744;
	setp.eq.s32 	%p2427, %r723, %r732;
	setp.eq.s32 	%p2428, %r753, 0;
	setp.eq.s32 	%p2429, %r750, 0;
	setp.ne.s32 	%p2430, %r741, %r750;
	setp.ne.s32 	%p2431, %r732, %r741;
	setp.eq.s32 	%p2432, %r732, 2;
	selp.b32 	%r1242, 1, -1, %p2432;
	selp.b32 	%r1243, 0, %r1242, %p2429;
	selp.b32 	%r1244, 0, %r1243, %p2427;
	selp.b32 	%r1245, 0, %r1244, %p2431;
	selp.b32 	%r1246, 0, %r1245, %p2430;
	add.s32 	%r1628, %r1603, %r1246;
	setp.ne.s32 	%p2433, %r744, %r753;
	or.pred  	%p2434, %p2433, %p2426;
	or.pred  	%p2435, %p2434, %p2428;
	@%p2435 bra 	$L__BB0_705;
	ld.global.u32 	%r1247, [%rd1+112];
	setp.eq.s32 	%p2436, %r1247, %r735;
	@%p2436 bra 	$L__BB0_705;
	setp.eq.s32 	%p2437, %r735, 2;
	selp.b32 	%r1248, 1, -1, %p2437;
	add.s32 	%r1628, %r1248, %r1628;
$L__BB0_705:
	setp.eq.s32 	%p2438, %r756, 0;
	setp.ne.s32 	%p2439, %r747, %r756;
	or.pred  	%p2440, %p2438, %p2439;
	@%p2440 bra 	$L__BB0_709;
	ld.global.u32 	%r1249, [%rd1+116];
	setp.ne.s32 	%p2441, %r1249, %r747;
	@%p2441 bra 	$L__BB0_709;
	ld.global.u32 	%r1250, [%rd1+140];
	setp.eq.s32 	%p2442, %r1250, %r747;
	@%p2442 bra 	$L__BB0_709;
	setp.eq.s32 	%p2443, %r747, 2;
	selp.b32 	%r1251, 1, -1, %p2443;
	add.s32 	%r1628, %r1251, %r1628;
$L__BB0_709:
	setp.eq.s32 	%p2444, %r759, 0;
	@%p2444 bra 	$L__BB0_714;
	ld.global.u32 	%r1252, [%rd1+120];
	setp.ne.s32 	%p2445, %r1252, %r759;
	@%p2445 bra 	$L__BB0_714;
	ld.global.u32 	%r1253, [%rd1+144];
	setp.ne.s32 	%p2446, %r1253, %r759;
	@%p2446 bra 	$L__BB0_714;
	ld.global.u32 	%r1254, [%rd1+168];
	setp.eq.s32 	%p2447, %r1254, %r759;
	@%p2447 bra 	$L__BB0_714;
	setp.eq.s32 	%p2448, %r759, 2;
	selp.b32 	%r1255, 1, -1, %p2448;
	add.s32 	%r1628, %r1255, %r1628;
$L__BB0_714:
	setp.ne.s32 	%p2449, %r747, %r756;
	setp.eq.s32 	%p2450, %r735, %r744;
	setp.eq.s32 	%p2451, %r765, 0;
	setp.eq.s32 	%p2452, %r762, 0;
	setp.ne.s32 	%p2453, %r753, %r762;
	setp.ne.s32 	%p2454, %r744, %r753;
	setp.eq.s32 	%p2455, %r744, 2;
	selp.b32 	%r1256, 1, -1, %p2455;
	selp.b32 	%r1257, 0, %r1256, %p2452;
	selp.b32 	%r1258, 0, %r1257, %p2450;
	selp.b32 	%r1259, 0, %r1258, %p2454;
	selp.b32 	%r1260, 0, %r1259, %p2453;
	add.s32 	%r1631, %r1628, %r1260;
	setp.ne.s32 	%p2456, %r756, %r765;
	or.pred  	%p2457, %p2456, %p2449;
	or.pred  	%p2458, %p2457, %p2451;
	@%p2458 bra 	$L__BB0_717;
	ld.global.u32 	%r1261, [%rd1+116];
	setp.eq.s32 	%p2459, %r1261, %r747;
	@%p2459 bra 	$L__BB0_717;
	setp.eq.s32 	%p2460, %r747, 2;
	selp.b32 	%r1262, 1, -1, %p2460;
	add.s32 	%r1631, %r1262, %r1631;
$L__BB0_717:
	setp.eq.s32 	%p2461, %r768, 0;
	setp.ne.s32 	%p2462, %r759, %r768;
	or.pred  	%p2463, %p2461, %p2462;
	@%p2463 bra 	$L__BB0_721;
	ld.global.u32 	%r1263, [%rd1+120];
	setp.ne.s32 	%p2464, %r1263, %r759;
	@%p2464 bra 	$L__BB0_721;
	ld.global.u32 	%r1264, [%rd1+144];
	setp.eq.s32 	%p2465, %r1264, %r759;
	@%p2465 bra 	$L__BB0_721;
	setp.eq.s32 	%p2466, %r759, 2;
	selp.b32 	%r1265, 1, -1, %p2466;
	add.s32 	%r1631, %r1265, %r1631;
$L__BB0_721:
	setp.eq.s32 	%p2467, %r771, 0;
	@%p2467 bra 	$L__BB0_726;
	ld.global.u32 	%r1266, [%rd1+124];
	setp.ne.s32 	%p2468, %r1266, %r771;
	@%p2468 bra 	$L__BB0_726;
	ld.global.u32 	%r1267, [%rd1+148];
	setp.ne.s32 	%p2469, %r1267, %r771;
	@%p2469 bra 	$L__BB0_726;
	ld.global.u32 	%r1268, [%rd1+172];
	setp.eq.s32 	%p2470, %r1268, %r771;
	@%p2470 bra 	$L__BB0_726;
	setp.eq.s32 	%p2471, %r771, 2;
	selp.b32 	%r1269, 1, -1, %p2471;
	add.s32 	%r1631, %r1269, %r1631;
$L__BB0_726:
	setp.ne.s32 	%p2472, %r759, %r768;
	setp.eq.s32 	%p2473, %r747, %r756;
	ld.global.u32 	%r1270, [%rd1+20];
	setp.eq.s32 	%p2474, %r1270, 0;
	setp.ne.s32 	%p2475, %r765, %r1270;
	setp.ne.s32 	%p2476, %r756, %r765;
	setp.eq.s32 	%p2477, %r756, 2;
	selp.b32 	%r1271, 1, -1, %p2477;
	selp.b32 	%r1272, 0, %r1271, %p2473;
	selp.b32 	%r1273, 0, %r1272, %p2476;
	selp.b32 	%r1274, 0, %r1273, %p2475;
	selp.b32 	%r1275, 0, %r1274, %p2474;
	add.s32 	%r1634, %r1631, %r1275;
	ld.global.u32 	%r797, [%rd1+48];
	setp.eq.s32 	%p2478, %r797, 0;
	setp.ne.s32 	%p2479, %r768, %r797;
	or.pred  	%p2480, %p2479, %p2472;
	or.pred  	%p2481, %p2480, %p2478;
	@%p2481 bra 	$L__BB0_729;
	ld.global.u32 	%r1276, [%rd1+120];
	setp.eq.s32 	%p2482, %r1276, %r759;
	@%p2482 bra 	$L__BB0_729;
	setp.eq.s32 	%p2483, %r759, 2;
	selp.b32 	%r1277, 1, -1, %p2483;
	add.s32 	%r1634, %r1277, %r1634;
$L__BB0_729:
	ld.global.u32 	%r800, [%rd1+76];
	setp.eq.s32 	%p2484, %r800, 0;
	setp.ne.s32 	%p2485, %r771, %r800;
	or.pred  	%p2486, %p2484, %p2485;
	@%p2486 bra 	$L__BB0_733;
	ld.global.u32 	%r1278, [%rd1+124];
	setp.ne.s32 	%p2487, %r1278, %r771;
	@%p2487 bra 	$L__BB0_733;
	ld.global.u32 	%r1279, [%rd1+148];
	setp.eq.s32 	%p2488, %r1279, %r771;
	@%p2488 bra 	$L__BB0_733;
	setp.eq.s32 	%p2489, %r771, 2;
	selp.b32 	%r1280, 1, -1, %p2489;
	add.s32 	%r1634, %r1280, %r1634;
$L__BB0_733:
	ld.global.u32 	%r803, [%rd1+104];
	setp.eq.s32 	%p2490, %r803, 0;
	@%p2490 bra 	$L__BB0_738;
	ld.global.u32 	%r1281, [%rd1+128];
	setp.ne.s32 	%p2491, %r1281, %r803;
	@%p2491 bra 	$L__BB0_738;
	ld.global.u32 	%r1282, [%rd1+152];
	setp.ne.s32 	%p2492, %r1282, %r803;
	@%p2492 bra 	$L__BB0_738;
	ld.global.u32 	%r1283, [%rd1+176];
	setp.eq.s32 	%p2493, %r1283, %r803;
	@%p2493 bra 	$L__BB0_738;
	setp.eq.s32 	%p2494, %r803, 2;
	selp.b32 	%r1284, 1, -1, %p2494;
	add.s32 	%r1634, %r1284, %r1634;
$L__BB0_738:
	setp.ne.s32 	%p2495, %r771, %r800;
	setp.eq.s32 	%p2496, %r759, %r768;
	ld.global.u32 	%r1285, [%rd1+24];
	setp.eq.s32 	%p2497, %r1285, 0;
	setp.ne.s32 	%p2498, %r797, %r1285;
	setp.ne.s32 	%p2499, %r768, %r797;
	setp.eq.s32 	%p2500, %r768, 2;
	selp.b32 	%r1286, 1, -1, %p2500;
	selp.b32 	%r1287, 0, %r1286, %p2496;
	selp.b32 	%r1288, 0, %r1287, %p2499;
	selp.b32 	%r1289, 0, %r1288, %p2498;
	selp.b32 	%r1290, 0, %r1289, %p2497;
	add.s32 	%r1637, %r1634, %r1290;
	ld.global.u32 	%r1291, [%rd1+52];
	setp.eq.s32 	%p2501, %r1291, 0;
	setp.ne.s32 	%p2502, %r800, %r1291;
	or.pred  	%p2503, %p2502, %p2495;
	or.pred  	%p2504, %p2503, %p2501;
	@%p2504 bra 	$L__BB0_741;
	ld.global.u32 	%r1292, [%rd1+124];
	setp.eq.s32 	%p2505, %r1292, %r771;
	@%p2505 bra 	$L__BB0_741;
	setp.eq.s32 	%p2506, %r771, 2;
	selp.b32 	%r1293, 1, -1, %p2506;
	add.s32 	%r1637, %r1293, %r1637;
$L__BB0_741:
	ld.global.u32 	%r1294, [%rd1+80];
	setp.eq.s32 	%p2507, %r1294, 0;
	setp.ne.s32 	%p2508, %r803, %r1294;
	or.pred  	%p2509, %p2507, %p2508;
	@%p2509 bra 	$L__BB0_745;
	ld.global.u32 	%r1295, [%rd1+128];
	setp.ne.s32 	%p2510, %r1295, %r803;
	@%p2510 bra 	$L__BB0_745;
	ld.global.u32 	%r1296, [%rd1+152];
	setp.eq.s32 	%p2511, %r1296, %r803;
	@%p2511 bra 	$L__BB0_745;
	setp.eq.s32 	%p2512, %r803, 2;
	selp.b32 	%r1297, 1, -1, %p2512;
	add.s32 	%r1637, %r1297, %r1637;
$L__BB0_745:
	ld.global.u32 	%r811, [%rd1+108];
	setp.eq.s32 	%p2513, %r811, 0;
	@%p2513 bra 	$L__BB0_750;
	ld.global.u32 	%r1298, [%rd1+132];
	setp.ne.s32 	%p2514, %r1298, %r811;
	@%p2514 bra 	$L__BB0_750;
	ld.global.u32 	%r1299, [%rd1+156];
	setp.ne.s32 	%p2515, %r1299, %r811;
	@%p2515 bra 	$L__BB0_750;
	ld.global.u32 	%r1300, [%rd1+180];
	setp.eq.s32 	%p2516, %r1300, %r811;
	@%p2516 bra 	$L__BB0_750;
	setp.eq.s32 	%p2517, %r811, 2;
	selp.b32 	%r1301, 1, -1, %p2517;
	add.s32 	%r1637, %r1301, %r1637;
$L__BB0_750:
	mad.lo.s32 	%r1638, %r1637, 10, 25;
$L__BB0_751:
	ld.param.u64 	%rd225, [_Z11thread_funcP5boardP11score_tally_param_1];
	cvta.to.global.u64 	%rd221, %rd225;
	mov.u32 	%r1302, %ctaid.x;
	mul.wide.u32 	%rd222, %r1302, 8;
	add.s64 	%rd223, %rd221, %rd222;
	atom.global.add.u32 	%r1303, [%rd223], %r1638;
	atom.global.add.u32 	%r1304, [%rd223+4], 1;
	ret;
$L__BB0_752:
	ld.global.u32 	%r1519, [%rd239];
	bra.uni 	$L__BB0_448;
$L__BB0_753:
	ld.global.u32 	%r1571, [%rd242];
	bra.uni 	$L__BB0_552;

}


// ===== COMPILED SASS (sm_100) =====

	.target	sm_100

	.elftype	@"ET_EXEC"


//--------------------- .note.nv.tkinfo           --------------------------
	.section	.note.nv.tkinfo,"",@"SHT_NOTE"
	.sectionflags	@"SHF_NOTE_NV_TKINFO"
	.tkinfo
        /*0018*/ 	.word	0x00000002
        /*0030*/ 	.string	""
        /*0030*/ 	.string	"ptxas"
        /*0030*/ 	.string	"Cuda compilation tools, release 13.0, V13.0.88"
        /*0030*/ 	.string	"Build cuda_13.0.r13.0/compiler.36424714_0"
        /*0030*/ 	.string	"-arch sm_100 -m 64 "



//--------------------- .note.nv.cuinfo           --------------------------
	.section	.note.nv.cuinfo,"",@"SHT_NOTE"
	.sectionflags	@"SHF_NOTE_NV_CUINFO"
        /*0018*/ 	.short	0x0002
        /*001a*/ 	.short	0x0064
        /*001c*/ 	.short	0x0082
	.zero		2


//--------------------- .nv.info                  --------------------------
	.section	.nv.info,"",@"SHT_CUDA_INFO"
	.align	4


	//----- nvinfo : EIATTR_REGCOUNT
	.align		4
        /*0000*/ 	.byte	0x04, 0x2f
        /*0002*/ 	.short	(.L_1 - .L_0)
	.align		4
.L_0:
        /*0004*/ 	.word	index@(_Z11thread_funcP5boardP11score_tally)
        /*0008*/ 	.word	0x00000053


	//----- nvinfo : EIATTR_FRAME_SIZE
	.align		4
.L_1:
        /*000c*/ 	.byte	0x04, 0x11
        /*000e*/ 	.short	(.L_3 - .L_2)
	.align		4
.L_2:
        /*0010*/ 	.word	index@(_Z11thread_funcP5boardP11score_tally)
        /*0014*/ 	.word	0x00000000


	//----- nvinfo : EIATTR_MIN_STACK_SIZE
	.align		4
.L_3:
        /*0018*/ 	.byte	0x04, 0x12
        /*001a*/ 	.short	(.L_5 - .L_4)
	.align		4
.L_4:
        /*001c*/ 	.word	index@(_Z11thread_funcP5boardP11score_tally)
        /*0020*/ 	.word	0x00000000
.L_5:


//--------------------- .nv.compat                --------------------------
	.section	.nv.compat,"",@"SHT_CUDA_COMPAT_INFO"
	.align	4
        /*0000*/ 	.byte	0x02, 0x09, 0x00, 0x00, 0x02, 0x02, 0x01, 0x00, 0x02, 0x05, 0x05, 0x00, 0x03, 0x07, 0x01, 0x01
        /*0010*/ 	.byte	0x02, 0x03, 0x00, 0x00, 0x02, 0x06, 0x01, 0x00, 0x04, 0x0b, 0x08, 0x00, 0x09, 0x00, 0x00, 0x00
        /*0020*/ 	.byte	0x00, 0x00, 0x00, 0x00


//--------------------- .nv.info._Z11thread_funcP5boardP11score_tally --------------------------
	.section	.nv.info._Z11thread_funcP5boardP11score_tally,"",@"SHT_CUDA_INFO"
	.sectionflags	@""
	.align	4


	//----- nvinfo : EIATTR_CUDA_API_VERSION
	.align		4
        /*0000*/ 	.byte	0x04, 0x37
        /*0002*/ 	.short	(.L_7 - .L_6)
.L_6:
        /*0004*/ 	.word	0x00000082


	//----- nvinfo : EIATTR_KPARAM_INFO
	.align		4
.L_7:
        /*0008*/ 	.byte	0x04, 0x17
        /*000a*/ 	.short	(.L_9 - .L_8)
.L_8:
        /*000c*/ 	.word	0x00000000
        /*0010*/ 	.short	0x0001
        /*0012*/ 	.short	0x0008
        /*0014*/ 	.byte	0x00, 0xf5, 0x21, 0x00


	//----- nvinfo : EIATTR_KPARAM_INFO
	.align		4
.L_9:
        /*0018*/ 	.byte	0x04, 0x17
        /*001a*/ 	.short	(.L_11 - .L_10)
.L_10:
        /*001c*/ 	.word	0x00000000
        /*0020*/ 	.short	0x0000
        /*0022*/ 	.short	0x0000
        /*0024*/ 	.byte	0x00, 0xf5, 0x21, 0x00


	//----- nvinfo : EIATTR_SPARSE_MMA_MASK
	.align		4
.L_11:
        /*0028*/ 	.byte	0x03, 0x50
        /*002a*/ 	.short	0x0000


	//----- nvinfo : EIATTR_MAXREG_COUNT
	.align		4
        /*002c*/ 	.byte	0x03, 0x1b
        /*002e*/ 	.short	0x00ff


	//----- nvinfo : EIATTR_MERCURY_ISA_VERSION
	.align		4
        /*0030*/ 	.byte	0x03, 0x5f
        /*0032*/ 	.short	0x0101


	//----- nvinfo : EIATTR_INT_WARP_WIDE_INSTR_OFFSETS
	.align		4
        /*0034*/ 	.byte	0x04, 0x31
        /*0036*/ 	.short	(.L_13 - .L_12)


	//   ....[0]....
.L_12:
        /*0038*/ 	.word	0x00013bb0


	//   ....[1]....
        /*003c*/ 	.word	0x00013bd0


	//----- nvinfo : EIATTR_VRC_CTA_INIT_COUNT
	.align		4
.L_13:
        /*0040*/ 	.byte	0x02, 0x4a
	.zero		1
	.zero		1


	//----- nvinfo : EIATTR_EXIT_INSTR_OFFSETS
	.align		4
        /*0044*/ 	.byte	0x04, 0x1c
        /*0046*/ 	.short	(.L_15 - .L_14)


	//   ....[0]....
.L_14:
        /*0048*/ 	.word	0x00013c60


	//----- nvinfo : EIATTR_CRS_STACK_SIZE
	.align		4
.L_15:
        /*004c*/ 	.byte	0x04, 0x1e
        /*004e*/ 	.short	(.L_17 - .L_16)
.L_16:
        /*0050*/ 	.word	0x00000000


	//----- nvinfo : EIATTR_CBANK_PARAM_SIZE
	.align		4
.L_17:
        /*0054*/ 	.byte	0x03, 0x19
        /*0056*/ 	.short	0x0010


	//----- nvinfo : EIATTR_PARAM_CBANK
	.align		4
        /*0058*/ 	.byte	0x04, 0x0a
        /*005a*/ 	.short	(.L_19 - .L_18)
	.align		4
.L_18:
        /*005c*/ 	.word	index@(.nv.constant0._Z11thread_funcP5boardP11score_tally)
        /*0060*/ 	.short	0x0380
        /*0062*/ 	.short	0x0010


	//----- nvinfo : EIATTR_SW_WAR
	.align		4
.L_19:
        /*0064*/ 	.byte	0x04, 0x36
        /*0066*/ 	.short	(.L_21 - .L_20)
.L_20:
        /*0068*/ 	.word	0x00000008
.L_21:


//--------------------- .nv.callgraph             --------------------------
	.section	.nv.callgraph,"",@"SHT_CUDA_CALLGRAPH"
	.align	4
	.sectionentsize	8
	.align		4
        /*0000*/ 	.word	0x00000000
	.align		4
        /*0004*/ 	.word	0xffffffff
	.align		4
        /*0008*/ 	.word	0x00000000
	.align		4
        /*000c*/ 	.word	0xfffffffe
	.align		4
        /*0010*/ 	.word	0x00000000
	.align		4
        /*0014*/ 	.word	0xfffffffd
	.align		4
        /*0018*/ 	.word	0x00000000
	.align		4
        /*001c*/ 	.word	0xfffffffc


//--------------------- .text._Z11thread_funcP5boardP11score_tally --------------------------
	.section	.text._Z11thread_funcP5boardP11score_tally,"ax",@progbits
	.align	128
        .global         _Z11thread_funcP5boardP11score_tally
        .type           _Z11thread_funcP5boardP11score_tally,@function
        .size           _Z11thread_funcP5boardP11score_tally,(.L_x_348 - _Z11thread_funcP5boardP11score_tally)
        .other          _Z11thread_funcP5boardP11score_tally,@"STO_CUDA_ENTRY STV_DEFAULT"
_Z11thread_funcP5boardP11score_tally:
.text._Z11thread_funcP5boardP11score_tally:
[----:B------:R-:W-:Y:S01]  /*0000*/  LDC R1, c[0x0][0x37c] ;  /* 0x0000df00ff017b82 */ /* 0x000fe20000000800 */
[----:B------:R-:W0:Y:S07]  /*0010*/  S2R R6, SR_CTAID.X ;  /* 0x0000000000067919 */ /* 0x000e2e0000002500 */
[----:B------:R-:W1:Y:S01]  /*0020*/  LDC.64 R2, c[0x0][0x380] ;  /* 0x0000e000ff027b82 */ /* 0x000e620000000a00 */
[----:B------:R-:W2:Y:S01]  /*0030*/  LDCU.64 UR4, c[0x0][0x358] ;  /* 0x00006b00ff0477ac */ /* 0x000ea20008000a00 */
[----:B------:R-:W3:Y:S01]  /*0040*/  S2R R5, SR_TID.X ;  /* 0x0000000000057919 */ /* 0x000ee20000002100 */
[C---:B0-----:R-:W-:Y:S01]  /*0050*/  ISETP.GT.U32.AND P0, PT, R6.reuse, 0x6, PT ;  /* 0x000000060600780c */ /* 0x041fe20003f04070 */
[----:B---3--:R-:W-:-:S04]  /*0060*/  IMAD R7, R6, 0x157, R5 ;  /* 0x0000015706077824 */ /* 0x008fc800078e0205 */
[----:B-1----:R-:W-:-:S08]  /*0070*/  IMAD.WIDE.U32 R2, R7, 0xa8, R2 ;  /* 0x000000a807027825 */ /* 0x002fd000078e0002 */
[----:B--2---:R-:W-:Y:S05]  /*0080*/  @P0 BRA `(.L_x_0) ;  /* 0x0000000000a00947 */ /* 0x004fea0003800000 */
[----:B------:R-:W-:-:S05]  /*0090*/  IMAD.WIDE.U32 R6, R6, 0x4, R2 ;  /* 0x0000000406067825 */ /* 0x000fca00078e0002 */
[----:B------:R-:W2:Y:S01]  /*00a0*/  LDG.E R4, desc[UR4][R6.64+0x8c] ;  /* 0x00008c0406047981 */ /* 0x000ea2000c1e1900 */
[----:B------:R-:W-:Y:S01]  /*00b0*/  IADD3 R0, P1, PT, R6, 0x8c, RZ ;  /* 0x0000008c06007810 */ /* 0x000fe20007f3e0ff */
[----:B------:R-:W-:Y:S04]  /*00c0*/  BSSY.RECONVERGENT B0, `(.L_x_0) ;  /* 0x0000024000007945 */ /* 0x000fe80003800200 */
[----:B------:R-:W-:Y:S01]  /*00d0*/  BSSY.RELIABLE B1, `(.L_x_1) ;  /* 0x000001e000017945 */ /* 0x000fe20003800100 */
[----:B------:R-:W-:Y:S01]  /*00e0*/  IMAD.X R9, RZ, RZ, R7, P1 ;  /* 0x000000ffff097224 */ /* 0x000fe200008e0607 */
[----:B--2---:R-:W-:-:S13]  /*00f0*/  ISETP.NE.AND P0, PT, R4, RZ, PT ;  /* 0x000000ff0400720c */ /* 0x004fda0003f05270 */
[----:B------:R-:W-:Y:S05]  /*0100*/  @!P0 BRA `(.L_x_2) ;  /* 0x0000000000688947 */ /* 0x000fea0003800000 */
[----:B------:R-:W2:Y:S01]  /*0110*/  LDG.E R4, desc[UR4][R6.64+0x70] ;  /* 0x0000700406047981 */ /* 0x000ea2000c1e1900 */
[----:B------:R-:W-:-:S05]  /*0120*/  IADD3 R0, P1, PT, R6, 0x70, RZ ;  /* 0x0000007006007810 */ /* 0x000fca0007f3e0ff */
        /* <DEDUP_REMOVED lines=18> */
[----:B------:R-:W2:Y:S02]  /*0250*/  LDG.E R0, desc[UR4][R6.64] ;  /* 0x0000000406007981 */ /* 0x000ea4000c1e1900 */
[----:B--2---:R-:W-:-:S13]  /*0260*/  ISETP.NE.AND P0, PT, R0, RZ, PT ;  /* 0x000000ff0000720c */ /* 0x004fda0003f05270 */
[----:B------:R-:W-:Y:S05]  /*0270*/  @P0 BREAK.RELIABLE B1 ;  /* 0x0000000000010942 */ /* 0x000fea0003800100 */
[----:B------:R-:W-:Y:S05]  /*0280*/  @P0 BRA `(.L_x_3) ;  /* 0x00000000001c0947 */ /* 0x000fea0003800000 */
[----:B------:R-:W-:Y:S02]  /*0290*/  IMAD.MOV.U32 R0, RZ, RZ, R6 ;  /* 0x000000ffff007224 */ /* 0x000fe400078e0006 */
[----:B------:R-:W-:-:S07]  /*02a0*/  IMAD.MOV.U32 R9, RZ, RZ, R7 ;  /* 0x000000ffff097224 */ /* 0x000fce00078e0007 */
.L_x_2:
[----:B------:R-:W-:Y:S05]  /*02b0*/  BSYNC.RELIABLE B1 ;  /* 0x0000000000017941 */ /* 0x000fea0003800100 */
.L_x_1:
[----:B------:R-:W-:Y:S02]  /*02c0*/  IMAD.MOV.U32 R11, RZ, RZ, 0x2 ;  /* 0x00000002ff0b7424 */ /* 0x000fe400078e00ff */
[----:B------:R-:W-:Y:S02]  /*02d0*/  IMAD.MOV.U32 R6, RZ, RZ, R0 ;  /* 0x000000ffff067224 */ /* 0x000fe400078e0000 */
[----:B------:R-:W-:-:S05]  /*02e0*/  IMAD.MOV.U32 R7, RZ, RZ, R9 ;  /* 0x000000ffff077224 */ /* 0x000fca00078e0009 */
[----:B------:R0:W-:Y:S02]  /*02f0*/  STG.E desc[UR4][R6.64], R11 ;  /* 0x0000000b06007986 */ /* 0x0001e4000c101904 */
.L_x_3:
[----:B------:R-:W-:Y:S05]  /*0300*/  BSYNC.RECONVERGENT B0 ;  /* 0x0000000000007941 */ /* 0x000fea0003800200 */
.L_x_0:
[----:B0-----:R-:W2:Y:S04]  /*0310*/  LDG.E R7, desc[UR4][R2.64+0x38] ;  /* 0x0000380402077981 */ /* 0x001ea8000c1e1900 */
[----:B------:R-:W2:Y:S04]  /*0320*/  LDG.E R4, desc[UR4][R2.64+0x54] ;  /* 0x0000540402047981 */ /* 0x000ea8000c1e1900 */
[----:B------:R0:W5:Y:S04]  /*0330*/  LDG.E R0, desc[UR4][R2.64] ;  /* 0x0000000402007981 */ /* 0x000168000c1e1900 */
[----:B------:R0:W5:Y:S01]  /*0340*/  LDG.E R6, desc[UR4][R2.64+0x1c] ;  /* 0x00001c0402067981 */ /* 0x000162000c1e1900 */
[----:B------:R-:W-:Y:S04]  /*0350*/  BSSY.RECONVERGENT B1, `(.L_x_4) ;  /* 0x00008c3000017945 */ /* 0x000fe80003800200 */
[----:B------:R-:W-:Y:S01]  /*0360*/  BSSY.RELIABLE B0, `(.L_x_5) ;  /* 0x00002bb000007945 */ /* 0x000fe20003800100 */
[----:B------:R-:W-:Y:S01]  /*0370*/  IMAD.MOV.U32 R10, RZ, RZ, 0x1 ;  /* 0x00000001ff0a7424 */ /* 0x000fe200078e00ff */
[----:B--2---:R-:W-:Y:S01]  /*0380*/  ISETP.NE.AND P0, PT, R4, R7, PT ;  /* 0x000000070400720c */ /* 0x004fe20003f05270 */
[----:B------:R-:W-:-:S03]  /*0390*/  IMAD.MOV.U32 R11, RZ, RZ, R4 ;  /* 0x000000ffff0b7224 */ /* 0x000fc600078e0004 */
[----:B------:R-:W-:-:S13]  /*03a0*/  ISETP.EQ.OR P0, PT, R7, RZ, P0 ;  /* 0x000000ff0700720c */ /* 0x000fda0000702670 */
[----:B0-----:R-:W-:Y:S05]  /*03b0*/  @P0 BRA `(.L_x_6) ;  /* 0x00000000002c0947 */ /* 0x001fea0003800000 */
[----:B-----5:R-:W-:Y:S01]  /*03c0*/  ISETP.NE.AND P1, PT, R7, R6, PT ;  /* 0x000000060700720c */ /* 0x020fe20003f25270 */
[----:B------:R-:W-:Y:S01]  /*03d0*/  IMAD.MOV.U32 R10, RZ, RZ, 0x4 ;  /* 0x00000004ff0a7424 */ /* 0x000fe200078e00ff */
[C---:B------:R-:W-:Y:S01]  /*03e0*/  ISETP.NE.AND P0, PT, R6.reuse, R0, PT ;  /* 0x000000000600720c */ /* 0x040fe20003f05270 */
[----:B------:R-:W-:Y:S01]  /*03f0*/  IMAD.MOV.U32 R11, RZ, RZ, R7 ;  /* 0x000000ffff0b7224 */ /* 0x000fe200078e0007 */
[----:B------:R-:W-:Y:S01]  /*0400*/  ISETP.NE.AND P2, PT, R6, RZ, !P1 ;  /* 0x000000ff0600720c */ /* 0x000fe20004f45270 */
[----:B------:R-:W-:Y:S01]  /*0410*/  IMAD.MOV.U32 R9, RZ, RZ, R0 ;  /* 0x000000ffff097224 */ /* 0x000fe200078e0000 */
[----:B------:R-:W-:Y:S02]  /*0420*/  ISETP.NE.AND P0, PT, R0, RZ, !P0 ;  /* 0x000000ff0000720c */ /* 0x000fe40004705270 */
[----:B------:R-:W-:Y:S02]  /*0430*/  ISETP.NE.AND P1, PT, R6, RZ, !P1 ;  /* 0x000000ff0600720c */ /* 0x000fe40004f25270 */
[----:B------:R-:W-:-:S04]  /*0440*/  SEL R10, R10, 0x3, P0 ;  /* 0x000000030a0a7807 */ /* 0x000fc80000000000 */
[----:B------:R-:W-:-:S07]  /*0450*/  SEL R10, R10, 0x2, P2 ;  /* 0x000000020a0a7807 */ /* 0x000fce0001000000 */
[----:B------:R-:W-:Y:S05]  /*0460*/  @P0 BRA P1, `(.L_x_7) ;  /* 0x00000028009c0947 */ /* 0x000fea0000800000 */
.L_x_6:
[----:B------:R-:W2:Y:S01]  /*0470*/  LDG.E R8, desc[UR4][R2.64+0x70] ;  /* 0x0000700402087981 */ /* 0x000ea2000c1e1900 */
[----:B------:R-:W-:Y:S01]  /*0480*/  IMAD.MOV.U32 R12, RZ, RZ, 0x1 ;  /* 0x00000001ff0c7424 */ /* 0x000fe200078e00ff */
[----:B--2---:R-:W-:Y:S01]  /*0490*/  ISETP.NE.AND P0, PT, R8, R11, PT ;  /* 0x0000000b0800720c */ /* 0x004fe20003f05270 */
[----:B------:R-:W-:-:S03]  /*04a0*/  IMAD.MOV.U32 R9, RZ, RZ, R8 ;  /* 0x000000ffff097224 */ /* 0x000fc600078e0008 */
[----:B------:R-:W-:-:S13]  /*04b0*/  ISETP.EQ.OR P0, PT, R11, RZ, P0 ;  /* 0x000000ff0b00720c */ /* 0x000fda0000702670 */
[----:B------:R-:W-:Y:S05]  /*04c0*/  @P0 BRA `(.L_x_8) ;  /* 0x0000000000100947 */ /* 0x000fea0003800000 */
[----:B------:R-:W-:Y:S02]  /*04d0*/  VIADD R12, R10, 0x1 ;  /* 0x000000010a0c7836 */ /* 0x000fe40000000000 */
[----:B------:R-:W-:-:S03]  /*04e0*/  IMAD.MOV.U32 R9, RZ, RZ, R11 ;  /* 0x000000ffff097224 */ /* 0x000fc600078e000b */
[----:B------:R-:W-:-:S13]  /*04f0*/  ISETP.NE.AND P0, PT, R12, 0x4, PT ;  /* 0x000000040c00780c */ /* 0x000fda0003f05270 */
[----:B------:R-:W-:Y:S05]  /*0500*/  @!P0 BRA `(.L_x_7) ;  /* 0x0000002800748947 */ /* 0x000fea0003800000 */
.L_x_8:
[----:B------:R-:W2:Y:S01]  /*0510*/  LDG.E R10, desc[UR4][R2.64+0x8c] ;  /* 0x00008c04020a7981 */ /* 0x000ea2000c1e1900 */
[----:B------:R-:W-:Y:S02]  /*0520*/  ISETP.NE.AND P0, PT, R12, 0x3, PT ;  /* 0x000000030c00780c */ /* 0x000fe40003f05270 */
[----:B------:R-:W-:Y:S02]  /*0530*/  ISETP.NE.AND P1, PT, R9, RZ, PT ;  /* 0x000000ff0900720c */ /* 0x000fe40003f25270 */
[----:B--2---:R-:W-:-:S13]  /*0540*/  ISETP.EQ.AND P0, PT, R10, R9, !P0 ;  /* 0x000000090a00720c */ /* 0x004fda0004702270 */
[----:B------:R-:W-:Y:S05]  /*0550*/  @P0 BRA P1, `(.L_x_7) ;  /* 0x0000002800600947 */ /* 0x000fea0000800000 */
[----:B------:R-:W2:Y:S04]  /*0560*/  LDG.E R14, desc[UR4][R2.64+0x3c] ;  /* 0x00003c04020e7981 */ /* 0x000ea8000c1e1900 */
[----:B------:R-:W2:Y:S04]  /*0570*/  LDG.E R13, desc[UR4][R2.64+0x58] ;  /* 0x00005804020d7981 */ /* 0x000ea8000c1e1900 */
[----:B------:R0:W5:Y:S04]  /*0580*/  LDG.E R12, desc[UR4][R2.64+0x4] ;  /* 0x00000404020c7981 */ /* 0x000168000c1e1900 */
[----:B------:R0:W5:Y:S01]  /*0590*/  LDG.E R11, desc[UR4][R2.64+0x20] ;  /* 0x00002004020b7981 */ /* 0x000162000c1e1900 */
        /* <DEDUP_REMOVED lines=9> */
[C---:B------:R-:W-:Y:S01]  /*0630*/  ISETP.NE.AND P2, PT, R11.reuse, RZ, !P1 ;  /* 0x000000ff0b00720c */ /* 0x040fe20004f45270 */
[----:B------:R-:W-:Y:S01]  /*0640*/  IMAD.MOV.U32 R9, RZ, RZ, R12 ;  /* 0x000000ffff097224 */ /* 0x000fe200078e000c */
[----:B------:R-:W-:Y:S02]  /*0650*/  ISETP.NE.AND P0, PT, R12, RZ, !P0 ;  /* 0x000000ff0c00720c */ /* 0x000fe40004705270 */
[----:B------:R-:W-:Y:S02]  /*0660*/  ISETP.NE.AND P1, PT, R11, RZ, !P1 ;  /* 0x000000ff0b00720c */ /* 0x000fe40004f25270 */
[----:B------:R-:W-:-:S04]  /*0670*/  SEL R16, R16, 0x3, P0 ;  /* 0x0000000310107807 */ /* 0x000fc80000000000 */
[----:B------:R-:W-:-:S07]  /*0680*/  SEL R16, R16, 0x2, P2 ;  /* 0x0000000210107807 */ /* 0x000fce0001000000 */
[----:B------:R-:W-:Y:S05]  /*0690*/  @P0 BRA P1, `(.L_x_7) ;  /* 0x0000002800100947 */ /* 0x000fea0000800000 */
.L_x_9:
        /* <DEDUP_REMOVED lines=10> */
.L_x_10:
        /* <DEDUP_REMOVED lines=25> */
.L_x_11:
        /* <DEDUP_REMOVED lines=10> */
.L_x_12:
        /* <DEDUP_REMOVED lines=9> */
[C---:B------:R-:W-:Y:S01]  /*0a00*/  IADD3 R36, P1, PT, R2.reuse, 0xc, RZ ;  /* 0x0000000c02247810 */ /* 0x040fe20007f3e0ff */
[----:B------:R-:W-:Y:S01]  /*0a10*/  IMAD.MOV.U32 R32, RZ, RZ, 0x1 ;  /* 0x00000001ff207424 */ /* 0x000fe200078e00ff */
[----:B------:R-:W-:-:S02]  /*0a20*/  IADD3 R28, P2, PT, R2, 0x28, RZ ;  /* 0x00000028021c7810 */ /* 0x000fc40007f5e0ff */
[C---:B------:R-:W-:Y:S01]  /*0a30*/  IADD3 R27, P3, PT, R2.reuse, 0x44, RZ ;  /* 0x00000044021b7810 */ /* 0x040fe20007f7e0ff */
[--C-:B------:R-:W-:Y:S01]  /*0a40*/  IMAD.X R37, RZ, RZ, R3.reuse, P1 ;  /* 0x000000ffff257224 */ /* 0x100fe200008e0603 */
[----:B------:R-:W-:Y:S01]  /*0a50*/  IADD3 R26, P4, PT, R2, 0x60, RZ ;  /* 0x00000060021a7810 */ /* 0x000fe20007f9e0ff */
[--C-:B------:R-:W-:Y:S02]  /*0a60*/  IMAD.X R25, RZ, RZ, R3.reuse, P2 ;  /* 0x000000ffff197224 */ /* 0x100fe400010e0603 */
[--C-:B------:R-:W-:Y:S02]  /*0a70*/  IMAD.X R23, RZ, RZ, R3.reuse, P3 ;  /* 0x000000ffff177224 */ /* 0x100fe400018e0603 */
[----:B------:R-:W-:Y:S01]  /*0a80*/  IMAD.X R21, RZ, RZ, R3, P4 ;  /* 0x000000ffff157224 */ /* 0x000fe200020e0603 */
        /* <DEDUP_REMOVED lines=15> */
.L_x_13:
        /* <DEDUP_REMOVED lines=10> */
.L_x_14:
        /* <DEDUP_REMOVED lines=33> */
.L_x_15:
        /* <DEDUP_REMOVED lines=10> */
.L_x_16:
        /* <DEDUP_REMOVED lines=31> */
.L_x_17:
        /* <DEDUP_REMOVED lines=10> */
.L_x_18:
        /* <DEDUP_REMOVED lines=31> */
.L_x_19:
        /* <DEDUP_REMOVED lines=10> */
.L_x_20:
[----:B------:R-:W2:Y:S01]  /*13f0*/  LDG.E R74, desc[UR4][R2.64+0xa4] ;  /* 0x0000a404024a7981 */ /* 0x000ea2000c1e1900 */
[----:B------:R-:W-:Y:S02]  /*1400*/  ISETP.NE.AND P0, PT, R75, 0x3, PT ;  /* 0x000000034b00780c */ /* 0x000fe40003f05270 */
[----:B------:R-:W-:Y:S02]  /*1410*/  ISETP.NE.AND P1, PT, R9, RZ, PT ;  /* 0x000000ff0900720c */ /* 0x000fe40003f25270 */
[----:B--2---:R-:W-:-:S13]  /*1420*/  ISETP.EQ.AND P0, PT, R74, R9, !P0 ;  /* 0x000000094a00720c */ /* 0x004fda0004702270 */
[----:B------:R-:W-:Y:S05]  /*1430*/  @P0 BRA P1, `(.L_x_7) ;  /* 0x0000001800a80947 */ /* 0x000fea0000800000 */
[----:B-----5:R-:W-:Y:S01]  /*1440*/  ISETP.NE.AND P0, PT, R30, R18, PT ;  /* 0x000000121e00720c */ /* 0x020fe20003f05270 */
[----:B------:R-:W-:-:S03]  /*1450*/  IMAD.MOV.U32 R75, RZ, RZ, 0x1 ;  /* 0x00000001ff4b7424 */ /* 0x000fc600078e00ff */
[----:B------:R-:W-:-:S13]  /*1460*/  ISETP.EQ.OR P0, PT, R18, RZ, P0 ;  /* 0x000000ff1200720c */ /* 0x000fda0000702670 */
[----:B------:R-:W-:Y:S05]  /*1470*/  @P0 BRA `(.L_x_21) ;  /* 0x00000000002c0947 */ /* 0x000fea0003800000 */
[----:B------:R-:W-:Y:S01]  /*1480*/  ISETP.NE.AND P1, PT, R18, R12, PT ;  /* 0x0000000c1200720c */ /* 0x000fe20003f25270 */
        /* <DEDUP_REMOVED lines=10> */
.L_x_21:
[----:B------:R-:W-:Y:S01]  /*1530*/  ISETP.NE.AND P0, PT, R30, RZ, PT ;  /* 0x000000ff1e00720c */ /* 0x000fe20003f05270 */
[----:B------:R-:W-:Y:S02]  /*1540*/  IMAD.MOV.U32 R9, RZ, RZ, 0x1 ;  /* 0x00000001ff097424 */ /* 0x000fe400078e00ff */
[----:B------:R-:W-:Y:S01]  /*1550*/  IMAD.MOV.U32 R77, RZ, RZ, R45 ;  /* 0x000000ffff4d7224 */ /* 0x000fe200078e002d */
[----:B------:R-:W-:-:S13]  /*1560*/  ISETP.NE.OR P0, PT, R45, R30, !P0 ;  /* 0x0000001e2d00720c */ /* 0x000fda0004705670 */
[----:B------:R-:W-:Y:S05]  /*1570*/  @P0 BRA `(.L_x_23) ;  /* 0x00000000001c0947 */ /* 0x000fea0003800000 */
[----:B------:R-:W-:Y:S02]  /*1580*/  VIADD R75, R75, 0x1 ;  /* 0x000000014b4b7836 */ /* 0x000fe40000000000 */
[----:B------:R-:W-:Y:S02]  /*1590*/  IMAD.MOV.U32 R76, RZ, RZ, R44 ;  /* 0x000000ffff4c7224 */ /* 0x000fe400078e002c */
[----:B------:R-:W-:Y:S01]  /*15a0*/  IMAD.MOV.U32 R9, RZ, RZ, R40 ;  /* 0x000000ffff097224 */ /* 0x000fe200078e0028 */
[----:B------:R-:W-:-:S13]  /*15b0*/  ISETP.NE.AND P0, PT, R75, 0x4, PT ;  /* 0x000000044b00780c */ /* 0x000fda0003f05270 */
[----:B------:R-:W-:Y:S05]  /*15c0*/  @!P0 BRA `(.L_x_22) ;  /* 0x00000018003c8947 */ /* 0x000fea0003800000 */
[----:B------:R-:W-:Y:S02]  /*15d0*/  IMAD.MOV.U32 R9, RZ, RZ, R75 ;  /* 0x000000ffff097224 */ /* 0x000fe400078e004b */
[----:B------:R-:W-:-:S07]  /*15e0*/  IMAD.MOV.U32 R77, RZ, RZ, R30 ;  /* 0x000000ffff4d7224 */ /* 0x000fce00078e001e */
.L_x_23:
[----:B------:R-:W-:Y:S01]  /*15f0*/  ISETP.NE.AND P0, PT, R58, R77, PT ;  /* 0x0000004d3a00720c */ /* 0x000fe20003f05270 */
[----:B------:R-:W-:-:S03]  /*1600*/  IMAD.MOV.U32 R75, RZ, RZ, 0x1 ;  /* 0x00000001ff4b7424 */ /* 0x000fc600078e00ff */
[----:B------:R-:W-:-:S13]  /*1610*/  ISETP.EQ.OR P0, PT, R77, RZ, P0 ;  /* 0x000000ff4d00720c */ /* 0x000fda0000702670 */
[----:B------:R-:W-:Y:S05]  /*1620*/  @P0 BRA `(.L_x_24) ;  /* 0x0000000000140947 */ /* 0x000fea0003800000 */
[----:B------:R-:W-:Y:S02]  /*1630*/  VIADD R75, R9, 0x1 ;  /* 0x00000001094b7836 */ /* 0x000fe40000000000 */
[----:B------:R-:W-:Y:S02]  /*1640*/  IMAD.MOV.U32 R76, RZ, RZ, R56 ;  /* 0x000000ffff4c7224 */ /* 0x000fe400078e0038 */
[----:B------:R-:W-:Y:S01]  /*1650*/  IMAD.MOV.U32 R9, RZ, RZ, R53 ;  /* 0x000000ffff097224 */ /* 0x000fe200078e0035 */
[----:B------:R-:W-:-:S13]  /*1660*/  ISETP.NE.AND P0, PT, R75, 0x4, PT ;  /* 0x000000044b00780c */ /* 0x000fda0003f05270 */
[----:B------:R-:W-:Y:S05]  /*1670*/  @!P0 BRA `(.L_x_22) ;  /* 0x0000001800108947 */ /* 0x000fea0003800000 */
.L_x_24:
[----:B------:R-:W-:Y:S01]  /*1680*/  ISETP.NE.AND P0, PT, R75, 0x3, PT ;  /* 0x000000034b00780c */ /* 0x000fe20003f05270 */
[----:B------:R-:W-:Y:S01]  /*1690*/  IMAD.MOV.U32 R76, RZ, RZ, R67 ;  /* 0x000000ffff4c7224 */ /* 0x000fe200078e0043 */
[----:B------:R-:W-:Y:S01]  /*16a0*/  ISETP.NE.AND P1, PT, R58, RZ, PT ;  /* 0x000000ff3a00720c */ /* 0x000fe20003f25270 */
[----:B------:R-:W-:Y:S01]  /*16b0*/  IMAD.MOV.U32 R9, RZ, RZ, R70 ;  /* 0x000000ffff097224 */ /* 0x000fe200078e0046 */
[----:B------:R-:W-:-:S13]  /*16c0*/  ISETP.EQ.AND P0, PT, R64, R58, !P0 ;  /* 0x0000003a4000720c */ /* 0x000fda0004702270 */
[----:B------:R-:W-:Y:S05]  /*16d0*/  @P0 BRA P1, `(.L_x_22) ;  /* 0x0000001400f80947 */ /* 0x000fea0000800000 */
[----:B------:R-:W-:Y:S01]  /*16e0*/  ISETP.NE.AND P0, PT, R29, R17, PT ;  /* 0x000000111d00720c */ /* 0x000fe20003f05270 */
[----:B------:R-:W-:-:S03]  /*16f0*/  IMAD.MOV.U32 R75, RZ, RZ, 0x1 ;  /* 0x00000001ff4b7424 */ /* 0x000fc600078e00ff */
[----:B------:R-:W-:-:S13]  /*1700*/  ISETP.EQ.OR P0, PT, R17, RZ, P0 ;  /* 0x000000ff1100720c */ /* 0x000fda0000702670 */
[----:B------:R-:W-:Y:S05]  /*1710*/  @P0 BRA `(.L_x_25) ;  /* 0x00000000002c0947 */ /* 0x000fea0003800000 */
[----:B------:R-:W-:Y:S01]  /*1720*/  ISETP.NE.AND P1, PT, R17, R11, PT ;  /* 0x0000000b1100720c */ /* 0x000fe20003f25270 */
        /* <DEDUP_REMOVED lines=10> */
.L_x_25:
[----:B------:R-:W-:Y:S01]  /*17d0*/  ISETP.NE.AND P0, PT, R46, R29, PT ;  /* 0x0000001d2e00720c */ /* 0x000fe20003f05270 */
[----:B------:R-:W-:Y:S02]  /*17e0*/  IMAD.MOV.U32 R9, RZ, RZ, 0x1 ;  /* 0x00000001ff097424 */ /* 0x000fe400078e00ff */
[----:B------:R-:W-:Y:S01]  /*17f0*/  IMAD.MOV.U32 R76, RZ, RZ, R46 ;  /* 0x000000ffff4c7224 */ /* 0x000fe200078e002e */
[----:B------:R-:W-:-:S13]  /*1800*/  ISETP.EQ.OR P0, PT, R29, RZ, P0 ;  /* 0x000000ff1d00720c */ /* 0x000fda0000702670 */
        /* <DEDUP_REMOVED lines=8> */
.L_x_26:
        /* <DEDUP_REMOVED lines=9> */
.L_x_27:
        /* <DEDUP_REMOVED lines=21> */
.L_x_28:
        /* <DEDUP_REMOVED lines=12> */
.L_x_29:
        /* <DEDUP_REMOVED lines=9> */
.L_x_30:
        /* <DEDUP_REMOVED lines=21> */
.L_x_31:
        /* <DEDUP_REMOVED lines=12> */
.L_x_32:
[----:B------:R-:W-:-:S04]  /*1dd0*/  ISETP.NE.AND P0, PT, R60, R21, PT ;  /* 0x000000153c00720c */ /* 0x000fc80003f05270 */
[----:B------:R-:W-:Y:S01]  /*1de0*/  ISETP.EQ.OR P0, PT, R21, RZ, P0 ;  /* 0x000000ff1500720c */ /* 0x000fe20000702670 */
[----:B------:R-:W-:-:S12]  /*1df0*/  IMAD.MOV.U32 R21, RZ, RZ, 0x1 ;  /* 0x00000001ff157424 */ /* 0x000fd800078e00ff */
[----:B------:R-:W-:Y:S05]  /*1e00*/  @P0 BRA `(.L_x_33) ;  /* 0x0000000000140947 */ /* 0x000fea0003800000 */
[----:B------:R-:W-:Y:S01]  /*1e10*/  VIADD R21, R9, 0x1 ;  /* 0x0000000109157836 */ /* 0x000fe20000000000 */
[----:B------:R-:W-:-:S04]  /*1e20*/  IADD3 R76, P1, PT, R2, 0x68, RZ ;  /* 0x00000068024c7810 */ /* 0x000fc80007f3e0ff */
[----:B------:R-:W-:Y:S01]  /*1e30*/  ISETP.NE.AND P0, PT, R21, 0x4, PT ;  /* 0x000000041500780c */ /* 0x000fe20003f05270 */
[----:B------:R-:W-:-:S12]  /*1e40*/  IMAD.X R9, RZ, RZ, R3, P1 ;  /* 0x000000ffff097224 */ /* 0x000fd800008e0603 */
[----:B------:R-:W-:Y:S05]  /*1e50*/  @!P0 BRA `(.L_x_22) ;  /* 0x0000001000188947 */ /* 0x000fea0003800000 */
.L_x_33:
[----:B------:R-:W-:Y:S02]  /*1e60*/  ISETP.NE.AND P0, PT, R21, 0x3, PT ;  /* 0x000000031500780c */ /* 0x000fe40003f05270 */
[----:B------:R-:W-:Y:S02]  /*1e70*/  ISETP.NE.AND P2, PT, R60, RZ, PT ;  /* 0x000000ff3c00720c */ /* 0x000fe40003f45270 */
[----:B------:R-:W-:Y:S02]  /*1e80*/  ISETP.EQ.AND P0, PT, R65, R60, !P0 ;  /* 0x0000003c4100720c */ /* 0x000fe40004702270 */
[----:B------:R-:W-:-:S05]  /*1e90*/  IADD3 R76, P1, PT, R2, 0x6c, RZ ;  /* 0x0000006c024c7810 */ /* 0x000fca0007f3e0ff */
[----:B------:R-:W-:-:S06]  /*1ea0*/  IMAD.X R9, RZ, RZ, R3, P1 ;  /* 0x000000ffff097224 */ /* 0x000fcc00008e0603 */
[----:B------:R-:W-:Y:S05]  /*1eb0*/  @P0 BRA P2, `(.L_x_22) ;  /* 0x0000001000000947 */ /* 0x000fea0001000000 */
[----:B------:R-:W-:Y:S01]  /*1ec0*/  ISETP.NE.AND P0, PT, R35, R24, PT ;  /* 0x000000182300720c */ /* 0x000fe20003f05270 */
[----:B------:R-:W-:-:S03]  /*1ed0*/  IMAD.MOV.U32 R21, RZ, RZ, 0x1 ;  /* 0x00000001ff157424 */ /* 0x000fc600078e00ff */
[----:B------:R-:W-:-:S13]  /*1ee0*/  ISETP.EQ.OR P0, PT, R24, RZ, P0 ;  /* 0x000000ff1800720c */ /* 0x000fda0000702670 */
[----:B------:R-:W-:Y:S05]  /*1ef0*/  @P0 BRA `(.L_x_34) ;  /* 0x00000000002c0947 */ /* 0x000fea0003800000 */
[----:B------:R-:W-:Y:S01]  /*1f00*/  ISETP.NE.AND P1, PT, R24, R15, PT ;  /* 0x0000000f1800720c */ /* 0x000fe20003f25270 */
[----:B------:R-:W-:Y:S01]  /*1f10*/  IMAD.MOV.U32 R21, RZ, RZ, 0x4 ;  /* 0x00000004ff157424 */ /* 0x000fe200078e00ff */
[C---:B------:R-:W-:Y:S02]  /*1f20*/  ISETP.NE.AND P0, PT, R15.reuse, R8, PT ;  /* 0x000000080f00720c */ /* 0x040fe40003f05270 */
[C---:B------:R-:W-:Y:S02]  /*1f30*/  ISETP.NE.AND P2, PT, R15.reuse, RZ, !P1 ;  /* 0x000000ff0f00720c */ /* 0x040fe40004f45270 */
[----:B------:R-:W-:Y:S02]  /*1f40*/  ISETP.NE.AND P0, PT, R8, RZ, !P0 ;  /* 0x000000ff0800720c */ /* 0x000fe40004705270 */
[----:B------:R-:W-:Y:S02]  /*1f50*/  ISETP.NE.AND P1, PT, R15, RZ, !P1 ;  /* 0x000000ff0f00720c */ /* 0x000fe40004f25270 */
[----:B------:R-:W-:-:S02]  /*1f60*/  IADD3 R76, P3, PT, R2, 0x7c, RZ ;  /* 0x0000007c024c7810 */ /* 0x000fc40007f7e0ff */
[----:B------:R-:W-:-:S03]  /*1f70*/  SEL R21, R21, 0x3, P0 ;  /* 0x0000000315157807 */ /* 0x000fc60000000000 */
[----:B------:R-:W-:Y:S01]  /*1f80*/  IMAD.X R9, RZ, RZ, R3, P3 ;  /* 0x000000ffff097224 */ /* 0x000fe200018e0603 */
[----:B------:R-:W-:-:S05]  /*1f90*/  SEL R21, R21, 0x2, P2 ;  /* 0x0000000215157807 */ /* 0x000fca0001000000 */
[----:B------:R-:W-:Y:S05]  /*1fa0*/  @P0 BRA P1, `(.L_x_22) ;  /* 0x0000000c00c40947 */ /* 0x000fea0000800000 */
.L_x_34:
[----:B------:R-:W-:Y:S01]  /*1fb0*/  ISETP.NE.AND P0, PT, R47, R35, PT ;  /* 0x000000232f00720c */ /* 0x000fe20003f05270 */
[----:B------:R-:W-:Y:S02]  /*1fc0*/  IMAD.MOV.U32 R9, RZ, RZ, 0x1 ;  /* 0x00000001ff097424 */ /* 0x000fe400078e00ff */
[----:B------:R-:W-:Y:S01]  /*1fd0*/  IMAD.MOV.U32 R41, RZ, RZ, R47 ;  /* 0x000000ffff297224 */ /* 0x000fe200078e002f */
[----:B------:R-:W-:-:S13]  /*1fe0*/  ISETP.EQ.OR P0, PT, R35, RZ, P0 ;  /* 0x000000ff2300720c */ /* 0x000fda0000702670 */
[----:B------:R-:W-:Y:S05]  /*1ff0*/  @P0 BRA `(.L_x_35) ;  /* 0x00000000001c0947 */ /* 0x000fea0003800000 */
[----:B------:R-:W-:Y:S01]  /*2000*/  VIADD R21, R21, 0x1 ;  /* 0x0000000115157836 */ /* 0x000fe20000000000 */
[----:B------:R-:W-:-:S04]  /*2010*/  IADD3 R76, P1, PT, R2, 0x80, RZ ;  /* 0x00000080024c7810 */ /* 0x000fc80007f3e0ff */
[----:B------:R-:W-:Y:S01]  /*2020*/  ISETP.NE.AND P0, PT, R21, 0x4, PT ;  /* 0x000000041500780c */ /* 0x000fe20003f05270 */
[----:B------:R-:W-:-:S12]  /*2030*/  IMAD.X R9, RZ, RZ, R3, P1 ;  /* 0x000000ffff097224 */ /* 0x000fd800008e0603 */
[----:B------:R-:W-:Y:S05]  /*2040*/  @!P0 BRA `(.L_x_22) ;  /* 0x0000000c009c8947 */ /* 0x000fea0003800000 */
[----:B------:R-:W-:Y:S02]  /*2050*/  IMAD.MOV.U32 R9, RZ, RZ, R21 ;  /* 0x000000ffff097224 */ /* 0x000fe400078e0015 */
[----:B------:R-:W-:-:S07]  /*2060*/  IMAD.MOV.U32 R41, RZ, RZ, R35 ;  /* 0x000000ffff297224 */ /* 0x000fce00078e0023 */
.L_x_35:
[----:B------:R-:W-:Y:S01]  /*2070*/  ISETP.NE.AND P0, PT, R62, R41, PT ;  /* 0x000000293e00720c */ /* 0x000fe20003f05270 */
[----:B------:R-:W-:-:S03]  /*2080*/  IMAD.MOV.U32 R21, RZ, RZ, 0x1 ;  /* 0x00000001ff157424 */ /* 0x000fc600078e00ff */
[----:B------:R-:W-:-:S13]  /*2090*/  ISETP.EQ.OR P0, PT, R41, RZ, P0 ;  /* 0x000000ff2900720c */ /* 0x000fda0000702670 */
[----:B------:R-:W-:Y:S05]  /*20a0*/  @P0 BRA `(.L_x_36) ;  /* 0x0000000000140947 */ /* 0x000fea0003800000 */
[----:B------:R-:W-:Y:S01]  /*20b0*/  VIADD R21, R9, 0x1 ;  /* 0x0000000109157836 */ /* 0x000fe20000000000 */
[----:B------:R-:W-:-:S04]  /*20c0*/  IADD3 R76, P1, PT, R2, 0x84, RZ ;  /* 0x00000084024c7810 */ /* 0x000fc80007f3e0ff */
[----:B------:R-:W-:Y:S01]  /*20d0*/  ISETP.NE.AND P0, PT, R21, 0x4, PT ;  /* 0x000000041500780c */ /* 0x000fe20003f05270 */
[----:B------:R-:W-:-:S12]  /*20e0*/  IMAD.X R9, RZ, RZ, R3, P1 ;  /* 0x000000ffff097224 */ /* 0x000fd800008e0603 */
[----:B------:R-:W-:Y:S05]  /*20f0*/  @!P0 BRA `(.L_x_22) ;  /* 0x0000000c00708947 */ /* 0x000fea0003800000 */
.L_x_36:
        /* <DEDUP_REMOVED lines=13> */
[----:B------:R-:W-:Y:S02]  /*21d0*/  ISETP.NE.AND P2, PT, R16, RZ, !P1 ;  /* 0x000000ff1000720c */ /* 0x000fe40004f45270 */
[----:B------:R-:W-:Y:S02]  /*21e0*/  ISETP.NE.AND P0, PT, R10, RZ, !P0 ;  /* 0x000000ff0a00720c */ /* 0x000fe40004705270 */
[----:B------:R-:W-:Y:S02]  /*21f0*/  ISETP.NE.AND P1, PT, R16, RZ, !P1 ;  /* 0x000000ff1000720c */ /* 0x000fe40004f25270 */
[----:B------:R-:W-:-:S02]  /*2200*/  IADD3 R76, P3, PT, R2, 0x98, RZ ;  /* 0x00000098024c7810 */ /* 0x000fc40007f7e0ff */
[----:B------:R-:W-:-:S03]  /*2210*/  SEL R21, R21, 0x3, P0 ;  /* 0x0000000315157807 */ /* 0x000fc60000000000 */
[----:B------:R-:W-:Y:S01]  /*2220*/  IMAD.X R9, RZ, RZ, R3, P3 ;  /* 0x000000ffff097224 */ /* 0x000fe200018e0603 */
[----:B------:R-:W-:-:S05]  /*2230*/  SEL R21, R21, 0x2, P2 ;  /* 0x0000000215157807 */ /* 0x000fca0001000000 */
[----:B------:R-:W-:Y:S05]  /*2240*/  @P0 BRA P1, `(.L_x_22) ;  /* 0x0000000c001c0947 */ /* 0x000fea0000800000 */
.L_x_37:
        /* <DEDUP_REMOVED lines=12> */
.L_x_38:
        /* <DEDUP_REMOVED lines=9> */
.L_x_39:
[----:B------:R-:W-:Y:S02]  /*23a0*/  ISETP.NE.AND P0, PT, R21, 0x3, PT ;  /* 0x000000031500780c */ /* 0x000fe40003f05270 */
[----:B------:R-:W-:Y:S02]  /*23b0*/  ISETP.NE.AND P2, PT, R61, RZ, PT ;  /* 0x000000ff3d00720c */ /* 0x000fe40003f45270 */
[----:B------:R-:W-:Y:S02]  /*23c0*/  ISETP.EQ.AND P0, PT, R74, R61, !P0 ;  /* 0x0000003d4a00720c */ /* 0x000fe40004702270 */
[----:B------:R-:W-:-:S05]  /*23d0*/  IADD3 R76, P1, PT, R2, 0xa4, RZ ;  /* 0x000000a4024c7810 */ /* 0x000fca0007f3e0ff */
[----:B------:R-:W-:-:S06]  /*23e0*/  IMAD.X R9, RZ, RZ, R3, P1 ;  /* 0x000000ffff097224 */ /* 0x000fcc00008e0603 */
[----:B------:R-:W-:Y:S05]  /*23f0*/  @P0 BRA P2, `(.L_x_22) ;  /* 0x0000000800b00947 */ /* 0x000fea0001000000 */
[-C--:B------:R-:W-:Y:S01]  /*2400*/  ISETP.NE.AND P0, PT, R22, R0.reuse, PT ;  /* 0x000000001600720c */ /* 0x080fe20003f05270 */
[----:B------:R-:W-:Y:S02]  /*2410*/  IMAD.MOV.U32 R9, RZ, RZ, R2 ;  /* 0x000000ffff097224 */ /* 0x000fe400078e0002 */
[----:B------:R-:W-:Y:S01]  /*2420*/  IMAD.MOV.U32 R26, RZ, RZ, R3 ;  /* 0x000000ffff1a7224 */ /* 0x000fe200078e0003 */
[----:B------:R-:W-:-:S04]  /*2430*/  ISETP.NE.OR P0, PT, R11, R0, P0 ;  /* 0x000000000b00720c */ /* 0x000fc80000705670 */
[----:B------:R-:W-:-:S04]  /*2440*/  ISETP.EQ.OR P0, PT, R0, RZ, P0 ;  /* 0x000000ff0000720c */ /* 0x000fc80000702670 */
[----:B------:R-:W-:-:S13]  /*2450*/  ISETP.NE.OR P0, PT, R31, R0, P0 ;  /* 0x000000001f00720c */ /* 0x000fda0000705670 */
[----:B------:R-:W-:Y:S05]  /*2460*/  @!P0 BRA `(.L_x_40) ;  /* 0x0000000800848947 */ /* 0x000fea0003800000 */
[-C--:B------:R-:W-:Y:S02]  /*2470*/  ISETP.NE.AND P0, PT, R20, R6.reuse, PT ;  /* 0x000000061400720c */ /* 0x080fe40003f05270 */
[-C--:B------:R-:W-:Y:S02]  /*2480*/  ISETP.EQ.AND P2, PT, R35, R6.reuse, PT ;  /* 0x000000062300720c */ /* 0x080fe40003f42270 */
[----:B------:R-:W-:Y:S02]  /*2490*/  ISETP.EQ.AND P0, PT, R14, R6, !P0 ;  /* 0x000000060e00720c */ /* 0x000fe40004702270 */
[----:B------:R-:W-:Y:S02]  /*24a0*/  IADD3 R9, P1, PT, R2, 0x1c, RZ ;  /* 0x0000001c02097810 */ /* 0x000fe40007f3e0ff */
[----:B------:R-:W-:-:S03]  /*24b0*/  ISETP.NE.AND P0, PT, R6, RZ, P0 ;  /* 0x000000ff0600720c */ /* 0x000fc60000705270 */
[----:B------:R-:W-:-:S10]  /*24c0*/  IMAD.X R26, RZ, RZ, R3, P1 ;  /* 0x000000ffff1a7224 */ /* 0x000fd400008e0603 */
[----:B------:R-:W-:Y:S05]  /*24d0*/  @P0 BRA P2, `(.L_x_40) ;  /* 0x0000000800680947 */ /* 0x000fea0001000000 */
        /* <DEDUP_REMOVED lines=49> */
[-C--:B------:R-:W-:Y:S01]  /*27f0*/  ISETP.NE.AND P0, PT, R59, R30.reuse, PT ;  /* 0x0000001e3b00720c */ /* 0x080fe20003f05270 */
[----:B------:R-:W-:Y:S01]  /*2800*/  IMAD.MOV.U32 R9, RZ, RZ, R36 ;  /* 0x000000ffff097224 */ /* 0x000fe200078e0024 */
[----:B------:R-:W-:Y:S01]  /*2810*/  ISETP.NE.AND P1, PT, R30, RZ, PT ;  /* 0x000000ff1e00720c */ /* 0x000fe20003f25270 */
[----:B------:R-:W-:Y:S01]  /*2820*/  IMAD.MOV.U32 R26, RZ, RZ, R37 ;  /* 0x000000ffff1a7224 */ /* 0x000fe200078e0025 */
[----:B------:R-:W-:-:S04]  /*2830*/  ISETP.EQ.AND P0, PT, R46, R30, !P0 ;  /* 0x0000001e2e00720c */ /* 0x000fc80004702270 */
[----:B------:R-:W-:-:S13]  /*2840*/  ISETP.EQ.AND P0, PT, R65, R30, P0 ;  /* 0x0000001e4100720c */ /* 0x000fda0000702270 */
        /* <DEDUP_REMOVED lines=15> */
[----:B------:R-:W-:-:S04]  /*2940*/  ISETP.NE.AND P0, PT, R14, R17, PT ;  /* 0x000000110e00720c */ /* 0x000fc80003f05270 */
[----:B------:R-:W-:-:S04]  /*2950*/  ISETP.NE.OR P0, PT, R17, R30, P0 ;  /* 0x0000001e1100720c */ /* 0x000fc80000705670 */
[----:B------:R-:W-:-:S04]  /*2960*/  ISETP.NE.OR P0, PT, R4, R14, P0 ;  /* 0x0000000e0400720c */ /* 0x000fc80000705670 */
[----:B------:R-:W-:-:S13]  /*2970*/  ISETP.EQ.OR P0, PT, R30, RZ, P0 ;  /* 0x000000ff1e00720c */ /* 0x000fda0000702670 */
[----:B------:R-:W-:Y:S05]  /*2980*/  @!P0 BRA `(.L_x_41) ;  /* 0x0000000400348947 */ /* 0x000fea0003800000 */
[----:B------:R-:W-:Y:S01]  /*2990*/  ISETP.NE.AND P0, PT, R13, R22, PT ;  /* 0x000000160d00720c */ /* 0x000fe20003f05270 */
[----:B------:R-:W-:Y:S01]  /*29a0*/  IMAD.MOV.U32 R36, RZ, RZ, R28 ;  /* 0x000000ffff247224 */ /* 0x000fe200078e001c */
[----:B------:R-:W-:Y:S01]  /*29b0*/  ISETP.NE.AND P1, PT, R29, RZ, PT ;  /* 0x000000ff1d00720c */ /* 0x000fe20003f25270 */
[----:B------:R-:W-:Y:S01]  /*29c0*/  IMAD.MOV.U32 R37, RZ, RZ, R25 ;  /* 0x000000ffff257224 */ /* 0x000fe200078e0019 */
[----:B------:R-:W-:-:S04]  /*29d0*/  ISETP.EQ.AND P0, PT, R22, R29, !P0 ;  /* 0x0000001d1600720c */ /* 0x000fc80004702270 */
[----:B------:R-:W-:-:S13]  /*29e0*/  ISETP.EQ.AND P0, PT, R8, R13, P0 ;  /* 0x0000000d0800720c */ /* 0x000fda0000702270 */
[----:B------:R-:W-:Y:S05]  /*29f0*/  @P0 BRA P1, `(.L_x_41) ;  /* 0x0000000400180947 */ /* 0x000fea0000800000 */
        /* <DEDUP_REMOVED lines=9> */
[----:B------:R-:W-:Y:S01]  /*2a90*/  ISETP.EQ.AND P1, PT, R13, R22, PT ;  /* 0x000000160d00720c */ /* 0x000fe20003f22270 */
[----:B------:R-:W-:Y:S01]  /*2aa0*/  IMAD.MOV.U32 R37, RZ, RZ, R40 ;  /* 0x000000ffff257224 */ /* 0x000fe200078e0028 */
[----:B------:R-:W-:-:S04]  /*2ab0*/  ISETP.EQ.AND P0, PT, R29, R45, !P0 ;  /* 0x0000002d1d00720c */ /* 0x000fc80004702270 */
[----:B------:R-:W-:-:S13]  /*2ac0*/  ISETP.NE.AND P0, PT, R45, RZ, P0 ;  /* 0x000000ff2d00720c */ /* 0x000fda0000705270 */
        /* <DEDUP_REMOVED lines=50> */
[----:B------:R-:W-:-:S04]  /*2df0*/  ISETP.NE.AND P0, PT, R47, R60, PT ;  /* 0x0000003c2f00720c */ /* 0x000fc80003f05270 */
[----:B------:R-:W-:-:S04]  /*2e00*/  ISETP.EQ.AND P0, PT, R60, R63, !P0 ;  /* 0x0000003f3c00720c */ /* 0x000fc80004702270 */
[----:B------:R-:W-:-:S04]  /*2e10*/  ISETP.NE.AND P0, PT, R63, RZ, P0 ;  /* 0x000000ff3f00720c */ /* 0x000fc80000705270 */
[----:B------:R-:W-:-:S13]  /*2e20*/  ISETP.EQ.AND P0, PT, R32, R47, P0 ;  /* 0x0000002f2000720c */ /* 0x000fda0000702270 */
[----:B------:R-:W-:Y:S05]  /*2e30*/  @!P0 BRA `(.L_x_42) ;  /* 0x0000000000348947 */ /* 0x000fea0003800000 */
[----:B------:R-:W-:Y:S02]  /*2e40*/  IMAD.MOV.U32 R36, RZ, RZ, R69 ;  /* 0x000000ffff247224 */ /* 0x000fe400078e0045 */
[----:B------:R-:W-:-:S07]  /*2e50*/  IMAD.MOV.U32 R37, RZ, RZ, R72 ;  /* 0x000000ffff257224 */ /* 0x000fce00078e0048 */
.L_x_41:
[----:B------:R0:W5:Y:S01]  /*2e60*/  LDG.E R9, desc[UR4][R36.64] ;  /* 0x0000000424097981 */ /* 0x000162000c1e1900 */
[----:B------:R-:W-:Y:S05]  /*2e70*/  BRA `(.L_x_7) ;  /* 0x0000000000187947 */ /* 0x000fea0003800000 */
.L_x_40:
[----:B------:R-:W-:Y:S02]  /*2e80*/  IMAD.MOV.U32 R6, RZ, RZ, R9 ;  /* 0x000000ffff067224 */ /* 0x000fe400078e0009 */
[----:B------:R-:W-:-:S05]  /*2e90*/  IMAD.MOV.U32 R7, RZ, RZ, R26 ;  /* 0x000000ffff077224 */ /* 0x000fca00078e001a */
[----:B------:R1:W5:Y:S01]  /*2ea0*/  LDG.E R9, desc[UR4][R6.64] ;  /* 0x0000000406097981 */ /* 0x000362000c1e1900 */
[----:B------:R-:W-:Y:S05]  /*2eb0*/  BRA `(.L_x_7) ;  /* 0x0000000000087947 */ /* 0x000fea0003800000 */
.L_x_22:
[----:B------:R-:W-:-:S05]  /*2ec0*/  IMAD.MOV.U32 R77, RZ, RZ, R9 ;  /* 0x000000ffff4d7224 */ /* 0x000fca00078e0009 */
[----:B------:R2:W5:Y:S02]  /*2ed0*/  LDG.E R9, desc[UR4][R76.64] ;  /* 0x000000044c097981 */ /* 0x000564000c1e1900 */
.L_x_7:
[----:B-----5:R-:W-:-:S13]  /*2ee0*/  ISETP.NE.AND P0, PT, R9, -0x1, PT ;  /* 0xffffffff0900780c */ /* 0x020fda0003f05270 */
[----:B------:R-:W-:Y:S05]  /*2ef0*/  @P0 BREAK.RELIABLE B0 ;  /* 0x0000000000000942 */ /* 0x000fea0003800100 */
[----:B------:R-:W-:Y:S05]  /*2f00*/  @P0 BRA `(.L_x_43) ;  /* 0x00000060001c0947 */ /* 0x000fea0003800000 */
.L_x_42:
[----:B------:R-:W-:Y:S05]  /*2f10*/  BSYNC.RELIABLE B0 ;  /* 0x0000000000007941 */ /* 0x000fea0003800100 */
.L_x_5:
[----:B------:R-:W-:Y:S01]  /*2f20*/  ISETP.GT.U32.AND P0, PT, R5, 0x156, PT ;  /* 0x000001560500780c */ /* 0x000fe20003f04070 */
[----:B------:R-:W-:-:S12]  /*2f30*/  BSSY.RECONVERGENT B2, `(.L_x_44) ;  /* 0x000002b000027945 */ /* 0x000fd80003800200 */
[----:B------:R-:W-:Y:S05]  /*2f40*/  @P0 BRA `(.L_x_45) ;  /* 0x0000000000a40947 */ /* 0x000fea0003800000 */
[----:B-1----:R-:W-:-:S06]  /*2f50*/  IMAD.HI.U32 R7, R5, 0x539782a, RZ ;  /* 0x0539782a05077827 */ /* 0x002fcc00078e00ff */
[----:B------:R-:W-:-:S05]  /*2f60*/  IMAD.WIDE.U32 R6, R7, 0x4, R2 ;  /* 0x0000000407067825 */ /* 0x000fca00078e0002 */
[----:B------:R-:W3:Y:S01]  /*2f70*/  LDG.E R9, desc[UR4][R6.64+0x8c] ;  /* 0x00008c0406097981 */ /* 0x000ee2000c1e1900 */
[----:B------:R-:W-:Y:S01]  /*2f80*/  IADD3 R8, P1, PT, R6, 0x8c, RZ ;  /* 0x0000008c06087810 */ /* 0x000fe20007f3e0ff */
[----:B------:R-:W-:Y:S01]  /*2f90*/  BSSY.RELIABLE B3, `(.L_x_46) ;  /* 0x000001e000037945 */ /* 0x000fe20003800100 */
[----:B---3--:R-:W-:-:S03]  /*2fa0*/  ISETP.NE.AND P0, PT, R9, RZ, PT ;  /* 0x000000ff0900720c */ /* 0x008fc60003f05270 */
[----:B------:R-:W-:-:S10]  /*2fb0*/  IMAD.X R9, RZ, RZ, R7, P1 ;  /* 0x000000ffff097224 */ /* 0x000fd400008e0607 */
[----:B------:R-:W-:Y:S05]  /*2fc0*/  @!P0 BRA `(.L_x_47) ;  /* 0x0000000000688947 */ /* 0x000fea0003800000 */
[----:B------:R-:W3:Y:S01]  /*2fd0*/  LDG.E R9, desc[UR4][R6.64+0x70] ;  /* 0x0000700406097981 */ /* 0x000ee2000c1e1900 */
[----:B------:R-:W-:Y:S02]  /*2fe0*/  IADD3 R8, P1, PT, R6, 0x70, RZ ;  /* 0x0000007006087810 */ /* 0x000fe40007f3e0ff */
        /* <DEDUP_REMOVED lines=18> */
[----:B------:R-:W3:Y:S02]  /*3110*/  LDG.E R8, desc[UR4][R6.64] ;  /* 0x0000000406087981 */ /* 0x000ee4000c1e1900 */
[----:B---3--:R-:W-:-:S13]  /*3120*/  ISETP.NE.AND P0, PT, R8, RZ, PT ;  /* 0x000000ff0800720c */ /* 0x008fda0003f05270 */
[----:B------:R-:W-:Y:S05]  /*3130*/  @P0 BREAK.RELIABLE B3 ;  /* 0x0000000000030942 */ /* 0x000fea0003800100 */
[----:B------:R-:W-:Y:S05]  /*3140*/  @P0 BRA `(.L_x_45) ;  /* 0x0000000000240947 */ /* 0x000fea0003800000 */
[----:B------:R-:W-:Y:S02]  /*3150*/  IMAD.MOV.U32 R8, RZ, RZ, R6 ;  /* 0x000000ffff087224 */ /* 0x000fe400078e0006 */
[----:B------:R-:W-:-:S07]  /*3160*/  IMAD.MOV.U32 R9, RZ, RZ, R7 ;  /* 0x000000ffff097224 */ /* 0x000fce00078e0007 */
.L_x_47:
[----:B------:R-:W-:Y:S05]  /*3170*/  BSYNC.RELIABLE B3 ;  /* 0x0000000000037941 */ /* 0x000fea0003800100 */
.L_x_46:
[----:B------:R-:W-:Y:S02]  /*3180*/  IMAD.MOV.U32 R11, RZ, RZ, 0x1 ;  /* 0x00000001ff0b7424 */ /* 0x000fe400078e00ff */
[----:B------:R-:W-:Y:S02]  /*3190*/  IMAD.MOV.U32 R6, RZ, RZ, R8 ;  /* 0x000000ffff067224 */ /* 0x000fe400078e0008 */
[----:B------:R-:W-:-:S05]  /*31a0*/  IMAD.MOV.U32 R7, RZ, RZ, R9 ;  /* 0x000000ffff077224 */ /* 0x000fca00078e0009 */
[----:B------:R3:W-:Y:S04]  /*31b0*/  STG.E desc[UR4][R6.64], R11 ;  /* 0x0000000b06007986 */ /* 0x0007e8000c101904 */
[----:B------:R3:W5:Y:S04]  /*31c0*/  LDG.E R0, desc[UR4][R2.64] ;  /* 0x0000000402007981 */ /* 0x000768000c1e1900 */
[----:B------:R3:W5:Y:S02]  /*31d0*/  LDG.E R4, desc[UR4][R2.64+0x54] ;  /* 0x0000540402047981 */ /* 0x000764000c1e1900 */
.L_x_45:
[----:B------:R-:W-:Y:S05]  /*31e0*/  BSYNC.RECONVERGENT B2 ;  /* 0x0000000000027941 */ /* 0x000fea0003800200 */
.L_x_44:
[----:B-1-3--:R-:W3:Y:S04]  /*31f0*/  LDG.E R6, desc[UR4][R2.64+0x38] ;  /* 0x0000380402067981 */ /* 0x00aee8000c1e1900 */
[----:B------:R1:W5:Y:S01]  /*3200*/  LDG.E R7, desc[UR4][R2.64+0x1c] ;  /* 0x00001c0402077981 */ /* 0x000362000c1e1900 */
[----:B------:R-:W-:Y:S01]  /*3210*/  BSSY.RELIABLE B2, `(.L_x_48) ;  /* 0x00002bb000027945 */ /* 0x000fe20003800100 */
[----:B------:R-:W-:Y:S01]  /*3220*/  IMAD.MOV.U32 R10, RZ, RZ, 0x1 ;  /* 0x00000001ff0a7424 */ /* 0x000fe200078e00ff */
[----:B---3-5:R-:W-:-:S04]  /*3230*/  ISETP.NE.AND P0, PT, R4, R6, PT ;  /* 0x000000060400720c */ /* 0x028fc80003f05270 */
[----:B------:R-:W-:-:S13]  /*3240*/  ISETP.EQ.OR P0, PT, R6, RZ, P0 ;  /* 0x000000ff0600720c */ /* 0x000fda0000702670 */
[----:B-1----:R-:W-:Y:S05]  /*3250*/  @P0 BRA `(.L_x_49) ;  /* 0x0000000000280947 */ /* 0x002fea0003800000 */
[----:B------:R-:W-:Y:S01]  /*3260*/  ISETP.NE.AND P1, PT, R6, R7, PT ;  /* 0x000000070600720c */ /* 0x000fe20003f25270 */
[----:B------:R-:W-:Y:S01]  /*3270*/  IMAD.MOV.U32 R10, RZ, RZ, 0x4 ;  /* 0x00000004ff0a7424 */ /* 0x000fe200078e00ff */
[C---:B------:R-:W-:Y:S01]  /*3280*/  ISETP.NE.AND P0, PT, R7.reuse, R0, PT ;  /* 0x000000000700720c */ /* 0x040fe20003f05270 */
[----:B------:R-:W-:Y:S01]  /*3290*/  IMAD.MOV.U32 R8, RZ, RZ, R0 ;  /* 0x000000ffff087224 */ /* 0x000fe200078e0000 */
[C---:B------:R-:W-:Y:S02]  /*32a0*/  ISETP.NE.AND P2, PT, R7.reuse, RZ, !P1 ;  /* 0x000000ff0700720c */ /* 0x040fe40004f45270 */
[----:B------:R-:W-:Y:S02]  /*32b0*/  ISETP.NE.AND P0, PT, R0, RZ, !P0 ;  /* 0x000000ff0000720c */ /* 0x000fe40004705270 */
[----:B------:R-:W-:Y:S02]  /*32c0*/  ISETP.NE.AND P1, PT, R7, RZ, !P1 ;  /* 0x000000ff0700720c */ /* 0x000fe40004f25270 */
[----:B------:R-:W-:-:S04]  /*32d0*/  SEL R10, R10, 0x3, P0 ;  /* 0x000000030a0a7807 */ /* 0x000fc80000000000 */
[----:B------:R-:W-:-:S07]  /*32e0*/  SEL R10, R10, 0x2, P2 ;  /* 0x000000020a0a7807 */ /* 0x000fce0001000000 */
[----:B------:R-:W-:Y:S05]  /*32f0*/  @P0 BRA P1, `(.L_x_50) ;  /* 0x0000002800a40947 */ /* 0x000fea0000800000 */
.L_x_49:
[----:B------:R-:W3:Y:S01]  /*3300*/  LDG.E R9, desc[UR4][R2.64+0x70] ;  /* 0x0000700402097981 */ /* 0x000ee2000c1e1900 */
[----:B------:R-:W-:Y:S01]  /*3310*/  IMAD.MOV.U32 R12, RZ, RZ, 0x1 ;  /* 0x00000001ff0c7424 */ /* 0x000fe200078e00ff */
[----:B---3--:R-:W-:Y:S01]  /*3320*/  ISETP.NE.AND P0, PT, R9, R4, PT ;  /* 0x000000040900720c */ /* 0x008fe20003f05270 */
[----:B------:R-:W-:-:S03]  /*3330*/  IMAD.MOV.U32 R8, RZ, RZ, R9 ;  /* 0x000000ffff087224 */ /* 0x000fc600078e0009 */
[----:B------:R-:W-:-:S13]  /*3340*/  ISETP.EQ.OR P0, PT, R4, RZ, P0 ;  /* 0x000000ff0400720c */ /* 0x000fda0000702670 */
[----:B------:R-:W-:Y:S05]  /*3350*/  @P0 BRA `(.L_x_51) ;  /* 0x0000000000100947 */ /* 0x000fea0003800000 */
[----:B------:R-:W-:Y:S02]  /*3360*/  VIADD R12, R10, 0x1 ;  /* 0x000000010a0c7836 */ /* 0x000fe40000000000 */
[----:B------:R-:W-:-:S03]  /*3370*/  IMAD.MOV.U32 R8, RZ, RZ, R4 ;  /* 0x000000ffff087224 */ /* 0x000fc600078e0004 */
[----:B------:R-:W-:-:S13]  /*3380*/  ISETP.NE.AND P0, PT, R12, 0x4, PT ;  /* 0x000000040c00780c */ /* 0x000fda0003f05270 */
[----:B------:R-:W-:Y:S05]  /*3390*/  @!P0 BRA `(.L_x_50) ;  /* 0x00000028007c8947 */ /* 0x000fea0003800000 */
.L_x_51:
[----:B------:R-:W3:Y:S01]  /*33a0*/  LDG.E R11, desc[UR4][R2.64+0x8c] ;  /* 0x00008c04020b7981 */ /* 0x000ee2000c1e1900 */
[----:B------:R-:W-:Y:S02]  /*33b0*/  ISETP.NE.AND P0, PT, R12, 0x3, PT ;  /* 0x000000030c00780c */ /* 0x000fe40003f05270 */
[----:B------:R-:W-:Y:S02]  /*33c0*/  ISETP.NE.AND P1, PT, R8, RZ, PT ;  /* 0x000000ff0800720c */ /* 0x000fe40003f25270 */
[----:B---3--:R-:W-:-:S13]  /*33d0*/  ISETP.EQ.AND P0, PT, R11, R8, !P0 ;  /* 0x000000080b00720c */ /* 0x008fda0004702270 */
[----:B------:R-:W-:Y:S05]  /*33e0*/  @P0 BRA P1, `(.L_x_50) ;  /* 0x0000002800680947 */ /* 0x000fea0000800000 */
[----:B------:R-:W3:Y:S04]  /*33f0*/  LDG.E R17, desc[UR4][R2.64+0x3c] ;  /* 0x00003c0402117981 */ /* 0x000ee8000c1e1900 */
[----:B------:R-:W3:Y:S04]  /*3400*/  LDG.E R15, desc[UR4][R2.64+0x58] ;  /* 0x00005804020f7981 */ /* 0x000ee8000c1e1900 */
[----:B------:R1:W5:Y:S04]  /*3410*/  LDG.E R13, desc[UR4][R2.64+0x4] ;  /* 0x00000404020d7981 */ /* 0x000368000c1e1900 */
[----:B------:R1:W5:Y:S01]  /*3420*/  LDG.E R10, desc[UR4][R2.64+0x20] ;  /* 0x00002004020a7981 */ /* 0x000362000c1e1900 */
[----:B------:R-:W-:Y:S01]  /*3430*/  IMAD.MOV.U32 R14, RZ, RZ, 0x1 ;  /* 0x00000001ff0e7424 */ /* 0x000fe200078e00ff */
[----:B---3--:R-:W-:Y:S01]  /*3440*/  ISETP.NE.AND P0, PT, R15, R17, PT ;  /* 0x000000110f00720c */ /* 0x008fe20003f05270 */
[----:B------:R-:W-:-:S03]  /*3450*/  IMAD.MOV.U32 R19, RZ, RZ, R15 ;  /* 0x000000ffff137224 */ /* 0x000fc600078e000f */
[----:B------:R-:W-:-:S13]  /*3460*/  ISETP.EQ.OR P0, PT, R17, RZ, P0 ;  /* 0x000000ff1100720c */ /* 0x000fda0000702670 */
[----:B-1----:R-:W-:Y:S05]  /*3470*/  @P0 BRA `(.L_x_52) ;  /* 0x00000000002c0947 */ /* 0x002fea0003800000 */
        /* <DEDUP_REMOVED lines=11> */
.L_x_52:
        /* <DEDUP_REMOVED lines=10> */
.L_x_53:
        /* <DEDUP_REMOVED lines=25> */
.L_x_54:
        /* <DEDUP_REMOVED lines=10> */
.L_x_55:
        /* <DEDUP_REMOVED lines=9> */
[C---:B------:R-:W-:Y:S01]  /*3890*/  IADD3 R34, P1, PT, R2.reuse, 0xc, RZ ;  /* 0x0000000c02227810 */ /* 0x040fe20007f3e0ff */
[----:B0-----:R-:W-:Y:S01]  /*38a0*/  IMAD.MOV.U32 R36, RZ, RZ, 0x1 ;  /* 0x00000001ff247424 */ /* 0x001fe200078e00ff */
[----:B------:R-:W-:-:S02]  /*38b0*/  IADD3 R28, P2, PT, R2, 0x28, RZ ;  /* 0x00000028021c7810 */ /* 0x000fc40007f5e0ff */
[C---:B------:R-:W-:Y:S01]  /*38c0*/  IADD3 R27, P3, PT, R2.reuse, 0x44, RZ ;  /* 0x00000044021b7810 */ /* 0x040fe20007f7e0ff */
[--C-:B------:R-:W-:Y:S01]  /*38d0*/  IMAD.X R35, RZ, RZ, R3.reuse, P1 ;  /* 0x000000ffff237224 */ /* 0x100fe200008e0603 */
[----:B------:R-:W-:Y:S01]  /*38e0*/  IADD3 R26, P4, PT, R2, 0x60, RZ ;  /* 0x00000060021a7810 */ /* 0x000fe20007f9e0ff */
[--C-:B------:R-:W-:Y:S02]  /*38f0*/  IMAD.X R25, RZ, RZ, R3.reuse, P2 ;  /* 0x000000ffff197224 */ /* 0x100fe400010e0603 */
[--C-:B------:R-:W-:Y:S02]  /*3900*/  IMAD.X R24, RZ, RZ, R3.reuse, P3 ;  /* 0x000000ffff187224 */ /* 0x100fe400018e0603 */
[----:B------:R-:W-:Y:S01]  /*3910*/  IMAD.X R22, RZ, RZ, R3, P4 ;  /* 0x000000ffff167224 */ /* 0x000fe200020e0603 */
        /* <DEDUP_REMOVED lines=15> */
.L_x_56:
        /* <DEDUP_REMOVED lines=10> */
.L_x_57:
        /* <DEDUP_REMOVED lines=16> */
[----:B---3--:R-:W-:Y:S01]  /*3bb0*/  ISETP.NE.AND P0, PT, R43, R45, PT ;  /* 0x0000002d2b00720c */ /* 0x008fe20003f05270 */
        /* <DEDUP_REMOVED lines=14> */
.L_x_58:
        /* <DEDUP_REMOVED lines=10> */
.L_x_59:
        /* <DEDUP_REMOVED lines=31> */
.L_x_60:
        /* <DEDUP_REMOVED lines=10> */
.L_x_61:
        /* <DEDUP_REMOVED lines=33> */
.L_x_62:
[----:B------:R-:W3:Y:S01]  /*41e0*/  LDG.E R74, desc[UR4][R2.64+0x88] ;  /* 0x00008804024a7981 */ /* 0x000ee2000c1e1900 */
[----:B--2---:R-:W-:Y:S01]  /*41f0*/  IMAD.MOV.U32 R77, RZ, RZ, 0x1 ;  /* 0x00000001ff4d7424 */ /* 0x004fe200078e00ff */
        /* <DEDUP_REMOVED lines=8> */
.L_x_63:
        /* <DEDUP_REMOVED lines=20> */
.L_x_64:
        /* <DEDUP_REMOVED lines=12> */
.L_x_66:
        /* <DEDUP_REMOVED lines=9> */
[----:B------:R-:W-:-:S07]  /*4510*/  IMAD.MOV.U32 R73, RZ, RZ, R75 ;  /* 0x000000ffff497224 */ /* 0x000fce00078e004b */
.L_x_67:
        /* <DEDUP_REMOVED lines=21> */
.L_x_68:
        /* <DEDUP_REMOVED lines=12> */
.L_x_69:
[----:B------:R-:W-:-:S04]  /*4730*/  ISETP.NE.AND P0, PT, R56, R73, PT ;  /* 0x000000493800720c */ /* 0x000fc80003f05270 */
[----:B------:R-:W-:Y:S01]  /*4740*/  ISETP.EQ.OR P0, PT, R73, RZ, P0 ;  /* 0x000000ff4900720c */ /* 0x000fe20000702670 */
[----:B------:R-:W-:-:S12]  /*4750*/  IMAD.MOV.U32 R73, RZ, RZ, 0x1 ;  /* 0x00000001ff497424 */ /* 0x000fd800078e00ff */
[----:B------:R-:W-:Y:S05]  /*4760*/  @P0 BRA `(.L_x_70) ;  /* 0x0000000000180947 */ /* 0x000fea0003800000 */
[----:B------:R-:W-:Y:S02]  /*4770*/  VIADD R75, R8, 0x1 ;  /* 0x00000001084b7836 */ /* 0x000fe40000000000 */
[----:B------:R-:W-:Y:S02]  /*4780*/  IMAD.MOV.U32 R8, RZ, RZ, R53 ;  /* 0x000000ffff087224 */ /* 0x000fe400078e0035 */
[----:B------:R-:W-:Y:S01]  /*4790*/  IMAD.MOV.U32 R73, RZ, RZ, R50 ;  /* 0x000000ffff497224 */ /* 0x000fe200078e0032 */
[----:B------:R-:W-:-:S13]  /*47a0*/  ISETP.NE.AND P0, PT, R75, 0x4, PT ;  /* 0x000000044b00780c */ /* 0x000fda0003f05270 */
[----:B------:R-:W-:Y:S05]  /*47b0*/  @!P0 BRA `(.L_x_65) ;  /* 0x00000014006c8947 */ /* 0x000fea0003800000 */
[----:B------:R-:W-:-:S07]  /*47c0*/  IMAD.MOV.U32 R73, RZ, RZ, R75 ;  /* 0x000000ffff497224 */ /* 0x000fce00078e004b */
.L_x_70:
        /* <DEDUP_REMOVED lines=21> */
.L_x_71:
        /* <DEDUP_REMOVED lines=12> */
.L_x_72:
        /* <DEDUP_REMOVED lines=10> */
.L_x_73:
        /* <DEDUP_REMOVED lines=21> */
.L_x_74:
        /* <DEDUP_REMOVED lines=12> */
.L_x_75:
        /* <DEDUP_REMOVED lines=9> */
.L_x_76:
        /* <DEDUP_REMOVED lines=21> */
.L_x_77:
        /* <DEDUP_REMOVED lines=12> */
.L_x_78:
        /* <DEDUP_REMOVED lines=9> */
.L_x_79:
        /* <DEDUP_REMOVED lines=21> */
.L_x_80:
        /* <DEDUP_REMOVED lines=12> */
.L_x_81:
        /* <DEDUP_REMOVED lines=9> */
.L_x_82:
[----:B------:R-:W-:Y:S02]  /*5260*/  ISETP.NE.AND P0, PT, R22, 0x3, PT ;  /* 0x000000031600780c */ /* 0x000fe40003f05270 */
[----:B------:R-:W-:Y:S02]  /*5270*/  ISETP.NE.AND P2, PT, R59, RZ, PT ;  /* 0x000000ff3b00720c */ /* 0x000fe40003f45270 */
[----:B------:R-:W-:Y:S02]  /*5280*/  ISETP.EQ.AND P0, PT, R76, R59, !P0 ;  /* 0x0000003b4c00720c */ /* 0x000fe40004702270 */
[----:B------:R-:W-:-:S05]  /*5290*/  IADD3 R8, P1, PT, R2, 0xa4, RZ ;  /* 0x000000a402087810 */ /* 0x000fca0007f3e0ff */
[----:B------:R-:W-:-:S06]  /*52a0*/  IMAD.X R73, RZ, RZ, R3, P1 ;  /* 0x000000ffff497224 */ /* 0x000fcc00008e0603 */
[----:B------:R-:W-:Y:S05]  /*52b0*/  @P0 BRA P2, `(.L_x_65) ;  /* 0x0000000800ac0947 */ /* 0x000fea0001000000 */
[----:B------:R-:W-:Y:S01]  /*52c0*/  ISETP.NE.AND P0, PT, R19, R10, PT ;  /* 0x0000000a1300720c */ /* 0x000fe20003f05270 */
        /* <DEDUP_REMOVED lines=165> */
.L_x_84:
[----:B------:R1:W5:Y:S01]  /*5d20*/  LDG.E R8, desc[UR4][R34.64] ;  /* 0x0000000422087981 */ /* 0x000362000c1e1900 */
[----:B------:R-:W-:Y:S05]  /*5d30*/  BRA `(.L_x_50) ;  /* 0x0000000000147947 */ /* 0x000fea0003800000 */
.L_x_83:
[----:B------:R-:W-:-:S05]  /*5d40*/  IMAD.MOV.U32 R9, RZ, RZ, R61 ;  /* 0x000000ffff097224 */ /* 0x000fca00078e003d */
[----:B------:R3:W5:Y:S01]  /*5d50*/  LDG.E R8, desc[UR4][R8.64] ;  /* 0x0000000408087981 */ /* 0x000762000c1e1900 */
[----:B------:R-:W-:Y:S05]  /*5d60*/  BRA `(.L_x_50) ;  /* 0x0000000000087947 */ /* 0x000fea0003800000 */
.L_x_65:
[----:B------:R-:W-:-:S05]  /*5d70*/  IMAD.MOV.U32 R9, RZ, RZ, R73 ;  /* 0x000000ffff097224 */ /* 0x000fca00078e0049 */
[----:B------:R4:W5:Y:S02]  /*5d80*/  LDG.E R8, desc[UR4][R8.64] ;  /* 0x0000000408087981 */ /* 0x000964000c1e1900 */
.L_x_50:
[----:B-----5:R-:W-:-:S13]  /*5d90*/  ISETP.NE.AND P0, PT, R8, -0x1, PT ;  /* 0xffffffff0800780c */ /* 0x020fda0003f05270 */
[----:B------:R-:W-:Y:S05]  /*5da0*/  @P0 BREAK.RELIABLE B2 ;  /* 0x0000000000020942 */ /* 0x000fea0003800100 */
[----:B------:R-:W-:Y:S05]  /*5db0*/  @P0 BRA `(.L_x_43) ;  /* 0x0000003000700947 */ /* 0x000fea0003800000 */
.L_x_85:
[----:B------:R-:W-:Y:S05]  /*5dc0*/  BSYNC.RELIABLE B2 ;  /* 0x0000000000027941 */ /* 0x000fea0003800100 */
.L_x_48:
[----:B------:R-:W-:-:S04]  /*5dd0*/  IMAD.HI.U32 R6, R5, 0x539782a, RZ ;  /* 0x0539782a05067827 */ /* 0x000fc800078e00ff */
[----:B------:R-:W-:-:S05]  /*5de0*/  IMAD R6, R6, -0x31, R5 ;  /* 0xffffffcf06067824 */ /* 0x000fca00078e0205 */
[----:B------:R-:W-:-:S05]  /*5df0*/  PRMT R6, R6, 0x9910, RZ ;  /* 0x0000991006067816 */ /* 0x000fca00000000ff */
[----:B------:R-:W-:-:S05]  /*5e00*/  IMAD R6, R6, 0x25, RZ ;  /* 0x0000002506067824 */ /* 0x000fca00078e02ff */
[----:B------:R-:W-:-:S04]  /*5e10*/  LOP3.LUT R6, R6, 0xffff, RZ, 0xc0, !PT ;  /* 0x0000ffff06067812 */ /* 0x000fc800078ec0ff */
[----:B------:R-:W-:-:S04]  /*5e20*/  SHF.R.U32.HI R6, RZ, 0x8, R6 ;  /* 0x00000008ff067819 */ /* 0x000fc80000011606 */
[----:B------:R-:W-:-:S05]  /*5e30*/  LOP3.LUT R7, R6, 0xffff, RZ, 0xc0, !PT ;  /* 0x0000ffff06077812 */ /* 0x000fca00078ec0ff */
[----:B------:R-:W-:-:S05]  /*5e40*/  IMAD.WIDE.U32 R6, R7, 0x4, R2 ;  /* 0x0000000407067825 */ /* 0x000fca00078e0002 */
[----:B---34-:R-:W3:Y:S01]  /*5e50*/  LDG.E R9, desc[UR4][R6.64+0x8c] ;  /* 0x00008c0406097981 */ /* 0x018ee2000c1e1900 */
[----:B------:R-:W-:Y:S01]  /*5e60*/  IADD3 R8, P1, PT, R6, 0x8c, RZ ;  /* 0x0000008c06087810 */ /* 0x000fe20007f3e0ff */
[----:B------:R-:W-:Y:S04]  /*5e70*/  BSSY.RECONVERGENT B2, `(.L_x_86) ;  /* 0x0000026000027945 */ /* 0x000fe80003800200 */
[----:B------:R-:W-:Y:S01]  /*5e80*/  BSSY.RELIABLE B3, `(.L_x_87) ;  /* 0x000001e000037945 */ /* 0x000fe20003800100 */
[----:B---3--:R-:W-:Y:S01]  /*5e90*/  ISETP.NE.AND P0, PT, R9, RZ, PT ;  /* 0x000000ff0900720c */ /* 0x008fe20003f05270 */
[----:B------:R-:W-:-:S12]  /*5ea0*/  IMAD.X R9, RZ, RZ, R7, P1 ;  /* 0x000000ffff097224 */ /* 0x000fd800008e0607 */
        /* <DEDUP_REMOVED lines=27> */
.L_x_88:
[----:B------:R-:W-:Y:S05]  /*6060*/  BSYNC.RELIABLE B3 ;  /* 0x0000000000037941 */ /* 0x000fea0003800100 */
.L_x_87:
[----:B------:R-:W-:Y:S02]  /*6070*/  IMAD.MOV.U32 R11, RZ, RZ, 0x2 ;  /* 0x00000002ff0b7424 */ /* 0x000fe400078e00ff */
[----:B------:R-:W-:Y:S02]  /*6080*/  IMAD.MOV.U32 R6, RZ, RZ, R8 ;  /* 0x000000ffff067224 */ /* 0x000fe400078e0008 */
[----:B------:R-:W-:-:S05]  /*6090*/  IMAD.MOV.U32 R7, RZ, RZ, R9 ;  /* 0x000000ffff077224 */ /* 0x000fca00078e0009 */
[----:B------:R3:W-:Y:S04]  /*60a0*/  STG.E desc[UR4][R6.64], R11 ;  /* 0x0000000b06007986 */ /* 0x0007e8000c101904 */
[----:B------:R3:W5:Y:S04]  /*60b0*/  LDG.E R0, desc[UR4][R2.64] ;  /* 0x0000000402007981 */ /* 0x000768000c1e1900 */
[----:B------:R3:W5:Y:S02]  /*60c0*/  LDG.E R4, desc[UR4][R2.64+0x54] ;  /* 0x0000540402047981 */ /* 0x000764000c1e1900 */
.L_x_89:
[----:B------:R-:W-:Y:S05]  /*60d0*/  BSYNC.RECONVERGENT B2 ;  /* 0x0000000000027941 */ /* 0x000fea0003800200 */
.L_x_86:
[----:B---3--:R-:W3:Y:S04]  /*60e0*/  LDG.E R6, desc[UR4][R2.64+0x38] ;  /* 0x0000380402067981 */ /* 0x008ee8000c1e1900 */
[----:B------:R4:W5:Y:S01]  /*60f0*/  LDG.E R7, desc[UR4][R2.64+0x1c] ;  /* 0x00001c0402077981 */ /* 0x000962000c1e1900 */
[----:B------:R-:W-:Y:S01]  /*6100*/  BSSY.RELIABLE B2, `(.L_x_90) ;  /* 0x00002bd000027945 */ /* 0x000fe20003800100 */
[----:B------:R-:W-:Y:S01]  /*6110*/  IMAD.MOV.U32 R10, RZ, RZ, 0x1 ;  /* 0x00000001ff0a7424 */ /* 0x000fe200078e00ff */
[----:B---3-5:R-:W-:-:S04]  /*6120*/  ISETP.NE.AND P0, PT, R4, R6, PT ;  /* 0x000000060400720c */ /* 0x028fc80003f05270 */
[----:B------:R-:W-:-:S13]  /*6130*/  ISETP.EQ.OR P0, PT, R6, RZ, P0 ;  /* 0x000000ff0600720c */ /* 0x000fda0000702670 */
[----:B----4-:R-:W-:Y:S05]  /*6140*/  @P0 BRA `(.L_x_91) ;  /* 0x0000000000280947 */ /* 0x010fea0003800000 */
        /* <DEDUP_REMOVED lines=10> */
.L_x_91:
        /* <DEDUP_REMOVED lines=10> */
.L_x_93:
        /* <DEDUP_REMOVED lines=13> */
[----:B----4-:R-:W-:Y:S05]  /*6360*/  @P0 BRA `(.L_x_94) ;  /* 0x00000000002c0947 */ /* 0x010fea0003800000 */
        /* <DEDUP_REMOVED lines=11> */
.L_x_94:
        /* <DEDUP_REMOVED lines=10> */
.L_x_95:
        /* <DEDUP_REMOVED lines=25> */
.L_x_96:
        /* <DEDUP_REMOVED lines=10> */
.L_x_97:
        /* <DEDUP_REMOVED lines=9> */
[C---:B-1----:R-:W-:Y:S01]  /*6780*/  IADD3 R34, P1, PT, R2.reuse, 0xc, RZ ;  /* 0x0000000c02227810 */ /* 0x042fe20007f3e0ff */
        /* <DEDUP_REMOVED lines=23> */
.L_x_98:
        /* <DEDUP_REMOVED lines=10> */
.L_x_99:
        /* <DEDUP_REMOVED lines=33> */
.L_x_100:
        /* <DEDUP_REMOVED lines=10> */
.L_x_101:
        /* <DEDUP_REMOVED lines=31> */
.L_x_102:
        /* <DEDUP_REMOVED lines=10> */
.L_x_103:
        /* <DEDUP_REMOVED lines=19> */
[----:B--2---:R-:W-:-:S03]  /*7010*/  IMAD.MOV.U32 R77, RZ, RZ, R64 ;  /* 0x000000ffff4d7224 */ /* 0x004fc600078e0040 */
        /* <DEDUP_REMOVED lines=13> */
.L_x_104:
        /* <DEDUP_REMOVED lines=10> */
.L_x_105:
        /* <DEDUP_REMOVED lines=20> */
.L_x_106:
        /* <DEDUP_REMOVED lines=12> */
.L_x_108:
        /* <DEDUP_REMOVED lines=10> */
.L_x_109:
        /* <DEDUP_REMOVED lines=21> */
.L_x_110:
        /* <DEDUP_REMOVED lines=12> */
.L_x_111:
        /* <DEDUP_REMOVED lines=10> */
.L_x_112:
        /* <DEDUP_REMOVED lines=21> */
.L_x_113:
        /* <DEDUP_REMOVED lines=12> */
.L_x_114:
        /* <DEDUP_REMOVED lines=10> */
.L_x_115:
        /* <DEDUP_REMOVED lines=21> */
.L_x_116:
        /* <DEDUP_REMOVED lines=12> */
.L_x_117:
        /* <DEDUP_REMOVED lines=9> */
.L_x_118:
        /* <DEDUP_REMOVED lines=21> */
.L_x_119:
        /* <DEDUP_REMOVED lines=12> */
.L_x_120:
        /* <DEDUP_REMOVED lines=9> */
.L_x_121:
        /* <DEDUP_REMOVED lines=21> */
.L_x_122:
        /* <DEDUP_REMOVED lines=12> */
.L_x_123:
        /* <DEDUP_REMOVED lines=9> */
.L_x_124:
        /* <DEDUP_REMOVED lines=172> */
.L_x_126:
[----:B------:R3:W5:Y:S01]  /*8c30*/  LDG.E R8, desc[UR4][R34.64] ;  /* 0x0000000422087981 */ /* 0x000762000c1e1900 */
[----:B------:R-:W-:Y:S05]  /*8c40*/  BRA `(.L_x_92) ;  /* 0x0000000000147947 */ /* 0x000fea0003800000 */
.L_x_125:
[----:B------:R-:W-:-:S05]  /*8c50*/  IMAD.MOV.U32 R9, RZ, RZ, R41 ;  /* 0x000000ffff097224 */ /* 0x000fca00078e0029 */
[----:B------:R4:W5:Y:S01]  /*8c60*/  LDG.E R8, desc[UR4][R8.64] ;  /* 0x0000000408087981 */ /* 0x000962000c1e1900 */
[----:B------:R-:W-:Y:S05]  /*8c70*/  BRA `(.L_x_92) ;  /* 0x0000000000087947 */ /* 0x000fea0003800000 */
.L_x_107:
[----:B------:R-:W-:-:S05]  /*8c80*/  IMAD.MOV.U32 R9, RZ, RZ, R75 ;  /* 0x000000ffff097224 */ /* 0x000fca00078e004b */
[----:B------:R0:W5:Y:S02]  /*8c90*/  LDG.E R8, desc[UR4][R8.64] ;  /* 0x0000000408087981 */ /* 0x000164000c1e1900 */
.L_x_92:
[----:B-----5:R-:W-:-:S13]  /*8ca0*/  ISETP.NE.AND P0, PT, R8, -0x1, PT ;  /* 0xffffffff0800780c */ /* 0x020fda0003f05270 */
[----:B------:R-:W-:Y:S05]  /*8cb0*/  @P0 BREAK.RELIABLE B2 ;  /* 0x0000000000020942 */ /* 0x000fea0003800100 */
[----:B------:R-:W-:Y:S05]  /*8cc0*/  @P0 BRA `(.L_x_43) ;  /* 0x0000000000ac0947 */ /* 0x000fea0003800000 */
.L_x_127:
[----:B------:R-:W-:Y:S05]  /*8cd0*/  BSYNC.RELIABLE B2 ;  /* 0x0000000000027941 */ /* 0x000fea0003800100 */
.L_x_90:
[----:B------:R-:W-:-:S04]  /*8ce0*/  IMAD.HI.U32 R6, R5, 0x24924925, RZ ;  /* 0x2492492505067827 */ /* 0x000fc800078e00ff */
[----:B------:R-:W-:-:S04]  /*8cf0*/  IMAD R7, R6, -0x7, R5 ;  /* 0xfffffff906077824 */ /* 0x000fc800078e0205 */
[----:B------:R-:W-:-:S05]  /*8d00*/  IMAD.WIDE.U32 R6, R7, 0x4, R2 ;  /* 0x0000000407067825 */ /* 0x000fca00078e0002 */
[----:B------:R-:W5:Y:S01]  /*8d10*/  LDG.E R8, desc[UR4][R6.64+0x8c] ;  /* 0x00008c0406087981 */ /* 0x000f62000c1e1900 */
[----:B------:R-:W-:Y:S01]  /*8d20*/  IADD3 R5, P1, PT, R6, 0x8c, RZ ;  /* 0x0000008c06057810 */ /* 0x000fe20007f3e0ff */
[----:B------:R-:W-:Y:S01]  /*8d30*/  BSSY.RELIABLE B2, `(.L_x_128) ;  /* 0x000001e000027945 */ /* 0x000fe20003800100 */
[----:B-----5:R-:W-:-:S03]  /*8d40*/  ISETP.NE.AND P0, PT, R8, RZ, PT ;  /* 0x000000ff0800720c */ /* 0x020fc60003f05270 */
[----:B------:R-:W-:-:S10]  /*8d50*/  IMAD.X R8, RZ, RZ, R7, P1 ;  /* 0x000000ffff087224 */ /* 0x000fd400008e0607 */
[----:B------:R-:W-:Y:S05]  /*8d60*/  @!P0 BRA `(.L_x_129) ;  /* 0x0000000000688947 */ /* 0x000fea0003800000 */
[----:B------:R-:W5:Y:S01]  /*8d70*/  LDG.E R8, desc[UR4][R6.64+0x70] ;  /* 0x0000700406087981 */ /* 0x000f62000c1e1900 */
[----:B------:R-:W-:Y:S02]  /*8d80*/  IADD3 R5, P1, PT, R6, 0x70, RZ ;  /* 0x0000007006057810 */ /* 0x000fe40007f3e0ff */
        /* <DEDUP_REMOVED lines=18> */
[----:B------:R-:W5:Y:S02]  /*8eb0*/  LDG.E R5, desc[UR4][R6.64] ;  /* 0x0000000406057981 */ /* 0x000f64000c1e1900 */
[----:B-----5:R-:W-:-:S13]  /*8ec0*/  ISETP.NE.AND P0, PT, R5, RZ, PT ;  /* 0x000000ff0500720c */ /* 0x020fda0003f05270 */
[----:B------:R-:W-:Y:S05]  /*8ed0*/  @P0 BREAK.RELIABLE B2 ;  /* 0x0000000000020942 */ /* 0x000fea0003800100 */
[----:B------:R-:W-:Y:S05]  /*8ee0*/  @P0 BRA `(.L_x_43) ;  /* 0x0000000000240947 */ /* 0x000fea0003800000 */
[----:B------:R-:W-:Y:S02]  /*8ef0*/  IMAD.MOV.U32 R5, RZ, RZ, R6 ;  /* 0x000000ffff057224 */ /* 0x000fe400078e0006 */
[----:B------:R-:W-:-:S07]  /*8f00*/  IMAD.MOV.U32 R8, RZ, RZ, R7 ;  /* 0x000000ffff087224 */ /* 0x000fce00078e0007 */
.L_x_129:
[----:B------:R-:W-:Y:S05]  /*8f10*/  BSYNC.RELIABLE B2 ;  /* 0x0000000000027941 */ /* 0x000fea0003800100 */
.L_x_128:
[----:B0---4-:R-:W-:Y:S02]  /*8f20*/  IMAD.MOV.U32 R9, RZ, RZ, 0x1 ;  /* 0x00000001ff097424 */ /* 0x011fe400078e00ff */
[----:B------:R-:W-:Y:S02]  /*8f30*/  IMAD.MOV.U32 R6, RZ, RZ, R5 ;  /* 0x000000ffff067224 */ /* 0x000fe400078e0005 */
[----:B------:R-:W-:-:S05]  /*8f40*/  IMAD.MOV.U32 R7, RZ, RZ, R8 ;  /* 0x000000ffff077224 */ /* 0x000fca00078e0008 */
[----:B------:R0:W-:Y:S04]  /*8f50*/  STG.E desc[UR4][R6.64], R9 ;  /* 0x0000000906007986 */ /* 0x0001e8000c101904 */
[----:B------:R0:W5:Y:S04]  /*8f60*/  LDG.E R0, desc[UR4][R2.64] ;  /* 0x0000000402007981 */ /* 0x000168000c1e1900 */
[----:B------:R0:W5:Y:S02]  /*8f70*/  LDG.E R4, desc[UR4][R2.64+0x54] ;  /* 0x0000540402047981 */ /* 0x000164000c1e1900 */
.L_x_43:
[----:B------:R-:W-:Y:S05]  /*8f80*/  BSYNC.RECONVERGENT B1 ;  /* 0x0000000000017941 */ /* 0x000fea0003800200 */
.L_x_4:
[----:B------:R-:W-:Y:S05]  /*8f90*/  WARPSYNC.ALL ;  /* 0x0000000000007948 */ /* 0x000fea0003800000 */
[----:B------:R-:W2:Y:S04]  /*8fa0*/  LDG.E R5, desc[UR4][R2.64+0x38] ;  /* 0x0000380402057981 */ /* 0x000ea8000c1e1900 */
[----:B01----:R-:W3:Y:S01]  /*8fb0*/  LDG.E R6, desc[UR4][R2.64+0x1c] ;  /* 0x00001c0402067981 */ /* 0x003ee2000c1e1900 */
[----:B------:R-:W-:Y:S04]  /*8fc0*/  BSSY.RECONVERGENT B2, `(.L_x_130) ;  /* 0x00002ec000027945 */ /* 0x000fe80003800200 */
[----:B------:R-:W-:Y:S01]  /*8fd0*/  BSSY.RELIABLE B1, `(.L_x_131) ;  /* 0x0000010000017945 */ /* 0x000fe20003800100 */
[----:B------:R-:W-:Y:S01]  /*8fe0*/  IMAD.MOV.U32 R8, RZ, RZ, 0x1 ;  /* 0x00000001ff087424 */ /* 0x000fe200078e00ff */
[----:B--2--5:R-:W-:-:S04]  /*8ff0*/  ISETP.NE.AND P2, PT, R4, R5, PT ;  /* 0x000000050400720c */ /* 0x024fc80003f45270 */
[C---:B------:R-:W-:Y:S02]  /*9000*/  ISETP.NE.AND P2, PT, R5.reuse, RZ, !P2 ;  /* 0x000000ff0500720c */ /* 0x040fe40005745270 */
[----:B---3--:R-:W-:Y:S02]  /*9010*/  ISETP.NE.AND P0, PT, R6, R0, PT ;  /* 0x000000000600720c */ /* 0x008fe40003f05270 */
[----:B------:R-:W-:Y:S02]  /*9020*/  ISETP.NE.AND P1, PT, R5, R6, PT ;  /* 0x000000060500720c */ /* 0x000fe40003f25270 */
[----:B------:R-:W-:Y:S02]  /*9030*/  ISETP.NE.AND P0, PT, R0, RZ, !P0 ;  /* 0x000000ff0000720c */ /* 0x000fe40004705270 */
[----:B------:R-:W-:-:S05]  /*9040*/  ISETP.NE.AND P1, PT, R6, RZ, !P1 ;  /* 0x000000ff0600720c */ /* 0x000fca0004f25270 */
[----:B------:R-:W-:Y:S08]  /*9050*/  @!P2 BRA `(.L_x_132) ;  /* 0x00000000001ca947 */ /* 0x000ff00003800000 */
[----:B------:R-:W-:Y:S01]  /*9060*/  PLOP3.LUT P3, PT, P1, P0, PT, 0x80, 0x8 ;  /* 0x000000000008781c */ /* 0x000fe20000f61070 */
[----:B----4-:R-:W-:-:S12]  /*9070*/  IMAD.MOV.U32 R9, RZ, RZ, R0 ;  /* 0x000000ffff097224 */ /* 0x010fd800078e0000 */
[----:B------:R-:W-:Y:S05]  /*9080*/  @P3 BREAK.RELIABLE B1 ;  /* 0x0000000000013942 */ /* 0x000fea0003800100 */
[----:B------:R-:W-:Y:S05]  /*9090*/  @P3 BRA `(.L_x_133) ;  /* 0x0000002c00783947 */ /* 0x000fea0003800000 */
[----:B------:R-:W-:-:S05]  /*90a0*/  IMAD.MOV.U32 R8, RZ, RZ, 0x4 ;  /* 0x00000004ff087424 */ /* 0x000fca00078e00ff */
[----:B------:R-:W-:-:S04]  /*90b0*/  SEL R8, R8, 0x3, P0 ;  /* 0x0000000308087807 */ /* 0x000fc80000000000 */
[----:B------:R-:W-:-:S07]  /*90c0*/  SEL R8, R8, 0x2, P1 ;  /* 0x0000000208087807 */ /* 0x000fce0000800000 */
.L_x_132:
[----:B------:R-:W-:Y:S05]  /*90d0*/  BSYNC.RELIABLE B1 ;  /* 0x0000000000017941 */ /* 0x000fea0003800100 */
.L_x_131:
[----:B------:R-:W2:Y:S01]  /*90e0*/  LDG.E R7, desc[UR4][R2.64+0x70] ;  /* 0x0000700402077981 */ /* 0x000ea2000c1e1900 */
[----:B------:R-:W-:Y:S01]  /*90f0*/  BSSY.RELIABLE B3, `(.L_x_134) ;  /* 0x000000b000037945 */ /* 0x000fe20003800100 */
[----:B------:R-:W-:Y:S01]  /*9100*/  IMAD.MOV.U32 R10, RZ, RZ, 0x1 ;  /* 0x00000001ff0a7424 */ /* 0x000fe200078e00ff */
[----:B--2---:R-:W-:Y:S01]  /*9110*/  ISETP.NE.AND P3, PT, R7, R4, PT ;  /* 0x000000040700720c */ /* 0x004fe20003f65270 */
[----:B----4-:R-:W-:-:S03]  /*9120*/  IMAD.MOV.U32 R9, RZ, RZ, R7 ;  /* 0x000000ffff097224 */ /* 0x010fc600078e0007 */
[----:B------:R-:W-:-:S13]  /*9130*/  ISETP.EQ.OR P3, PT, R4, RZ, P3 ;  /* 0x000000ff0400720c */ /* 0x000fda0001f62670 */
[----:B------:R-:W-:Y:S05]  /*9140*/  @P3 BRA `(.L_x_135) ;  /* 0x0000000000143947 */ /* 0x000fea0003800000 */
[----:B------:R-:W-:Y:S02]  /*9150*/  VIADD R10, R8, 0x1 ;  /* 0x00000001080a7836 */ /* 0x000fe40000000000 */
[----:B------:R-:W-:-:S03]  /*9160*/  IMAD.MOV.U32 R9, RZ, RZ, R4 ;  /* 0x000000ffff097224 */ /* 0x000fc600078e0004 */
[----:B------:R-:W-:-:S13]  /*9170*/  ISETP.NE.AND P3, PT, R10, 0x4, PT ;  /* 0x000000040a00780c */ /* 0x000fda0003f65270 */
[----:B------:R-:W-:Y:S05]  /*9180*/  @!P3 BREAK.RELIABLE B3 ;  /* 0x000000000003b942 */ /* 0x000fea0003800100 */
[----:B------:R-:W-:Y:S05]  /*9190*/  @!P3 BRA `(.L_x_133) ;  /* 0x0000002c0038b947 */ /* 0x000fea0003800000 */
.L_x_135:
[----:B------:R-:W-:Y:S05]  /*91a0*/  BSYNC.RELIABLE B3 ;  /* 0x0000000000037941 */ /* 0x000fea0003800100 */
.L_x_134:
        /* <DEDUP_REMOVED lines=25> */
[----:B------:R-:W-:Y:S05]  /*9340*/  @P3 BREAK.RELIABLE P4, B3 ;  /* 0x0000000000033942 */ /* 0x000fea0002000100 */
[----:B------:R-:W-:Y:S05]  /*9350*/  @P3 BRA P4, `(.L_x_133) ;  /* 0x0000002800c83947 */ /* 0x000fea0002000000 */
.L_x_137:
[----:B------:R-:W-:Y:S05]  /*9360*/  BSYNC.RELIABLE B3 ;  /* 0x0000000000037941 */ /* 0x000fea0003800100 */
.L_x_136:
[----:B------:R-:W2:Y:S01]  /*9370*/  LDG.E R14, desc[UR4][R2.64+0x74] ;  /* 0x00007404020e7981 */ /* 0x000ea2000c1e1900 */
[----:B------:R-:W-:Y:S01]  /*9380*/  BSSY.RELIABLE B3, `(.L_x_138) ;  /* 0x000000b000037945 */ /* 0x000fe20003800100 */
        /* <DEDUP_REMOVED lines=8> */
[----:B------:R-:W-:Y:S05]  /*9410*/  @!P3 BREAK.RELIABLE B3 ;  /* 0x000000000003b942 */ /* 0x000fea0003800100 */
[----:B------:R-:W-:Y:S05]  /*9420*/  @!P3 BRA `(.L_x_133) ;  /* 0x000000280094b947 */ /* 0x000fea0003800000 */
.L_x_139:
[----:B------:R-:W-:Y:S05]  /*9430*/  BSYNC.RELIABLE B3 ;  /* 0x0000000000037941 */ /* 0x000fea0003800100 */
.L_x_138:
        /* <DEDUP_REMOVED lines=27> */
.L_x_141:
[----:B------:R-:W-:Y:S05]  /*95f0*/  BSYNC.RELIABLE B3 ;  /* 0x0000000000037941 */ /* 0x000fea0003800100 */
.L_x_140:
        /* <DEDUP_REMOVED lines=12> */
.L_x_143:
[----:B------:R-:W-:Y:S05]  /*96c0*/  BSYNC.RELIABLE B3 ;  /* 0x0000000000037941 */ /* 0x000fea0003800100 */
.L_x_142:
        /* <DEDUP_REMOVED lines=10> */
[----:B------:R-:W-:Y:S01]  /*9770*/  BSSY.RELIABLE B3, `(.L_x_144) ;  /* 0x0000019000037945 */ /* 0x000fe20003800100 */
[C---:B------:R-:W-:Y:S01]  /*9780*/  IADD3 R27, P6, PT, R2.reuse, 0x28, RZ ;  /* 0x00000028021b7810 */ /* 0x040fe20007fde0ff */
[----:B------:R-:W-:Y:S01]  /*9790*/  IMAD.MOV.U32 R34, RZ, RZ, 0x1 ;  /* 0x00000001ff227424 */ /* 0x000fe200078e00ff */
[C---:B------:R-:W-:Y:S01]  /*97a0*/  IADD3 R26, P5, PT, R2.reuse, 0x44, RZ ;  /* 0x00000044021a7810 */ /* 0x040fe20007fbe0ff */
[--C-:B------:R-:W-:Y:S01]  /*97b0*/  IMAD.X R33, RZ, RZ, R3.reuse, P4 ;  /* 0x000000ffff217224 */ /* 0x100fe200020e0603 */
[----:B------:R-:W-:Y:S01]  /*97c0*/  IADD3 R25, P4, PT, R2, 0x60, RZ ;  /* 0x0000006002197810 */ /* 0x000fe20007f9e0ff */
[----:B------:R-:W-:-:S02]  /*97d0*/  IMAD.X R24, RZ, RZ, R3, P6 ;  /* 0x000000ffff187224 */ /* 0x000fc400030e0603 */
        /* <DEDUP_REMOVED lines=18> */
.L_x_145:
[----:B------:R-:W-:Y:S05]  /*9900*/  BSYNC.RELIABLE B3 ;  /* 0x0000000000037941 */ /* 0x000fea0003800100 */
.L_x_144:
        /* <DEDUP_REMOVED lines=12> */
.L_x_147:
[----:B------:R-:W-:Y:S05]  /*99d0*/  BSYNC.RELIABLE B3 ;  /* 0x0000000000037941 */ /* 0x000fea0003800100 */
.L_x_146:
        /* <DEDUP_REMOVED lines=33> */
[----:B------:R-:W-:Y:S05]  /*9bf0*/  @P3 BREAK.RELIABLE P4, B3 ;  /* 0x0000000000033942 */ /* 0x000fea0002000100 */
[----:B------:R-:W-:Y:S05]  /*9c00*/  @P3 BRA P4, `(.L_x_133) ;  /* 0x00000020009c3947 */ /* 0x000fea0002000000 */
.L_x_149:
[----:B------:R-:W-:Y:S05]  /*9c10*/  BSYNC.RELIABLE B3 ;  /* 0x0000000000037941 */ /* 0x000fea0003800100 */
.L_x_148:
        /* <DEDUP_REMOVED lines=12> */
.L_x_151:
[----:B------:R-:W-:Y:S05]  /*9ce0*/  BSYNC.RELIABLE B3 ;  /* 0x0000000000037941 */ /* 0x000fea0003800100 */
.L_x_150:
        /* <DEDUP_REMOVED lines=33> */
.L_x_153:
[----:B------:R-:W-:Y:S05]  /*9f00*/  BSYNC.RELIABLE B3 ;  /* 0x0000000000037941 */ /* 0x000fea0003800100 */
.L_x_152:
        /* <DEDUP_REMOVED lines=12> */
.L_x_155:
[----:B------:R-:W-:Y:S05]  /*9fd0*/  BSYNC.RELIABLE B3 ;  /* 0x0000000000037941 */ /* 0x000fea0003800100 */
.L_x_154:
        /* <DEDUP_REMOVED lines=33> */
.L_x_157:
[----:B------:R-:W-:Y:S05]  /*a1f0*/  BSYNC.RELIABLE B3 ;  /* 0x0000000000037941 */ /* 0x000fea0003800100 */
.L_x_156:
        /* <DEDUP_REMOVED lines=12> */
.L_x_159:
[----:B------:R-:W-:Y:S05]  /*a2c0*/  BSYNC.RELIABLE B3 ;  /* 0x0000000000037941 */ /* 0x000fea0003800100 */
.L_x_158:
[----:B------:R-:W2:Y:S01]  /*a2d0*/  LDG.E R72, desc[UR4][R2.64+0xa4] ;  /* 0x0000a40402487981 */ /* 0x000ea2000c1e1900 */
[----:B------:R-:W-:Y:S02]  /*a2e0*/  ISETP.NE.AND P3, PT, R75, 0x3, PT ;  /* 0x000000034b00780c */ /* 0x000fe40003f65270 */
[----:B------:R-:W-:Y:S02]  /*a2f0*/  ISETP.NE.AND P4, PT, R9, RZ, PT ;  /* 0x000000ff0900720c */ /* 0x000fe40003f85270 */
[----:B--2---:R-:W-:-:S13]  /*a300*/  ISETP.EQ.AND P3, PT, R72, R9, !P3 ;  /* 0x000000094800720c */ /* 0x004fda0005f62270 */
[----:B------:R-:W-:Y:S05]  /*a310*/  @P3 BRA P4, `(.L_x_133) ;  /* 0x0000001800d83947 */ /* 0x000fea0002000000 */
[----:B-----5:R-:W-:Y:S01]  /*a320*/  ISETP.NE.AND P3, PT, R29, R17, PT ;  /* 0x000000111d00720c */ /* 0x020fe20003f65270 */
[----:B------:R-:W-:Y:S01]  /*a330*/  BSSY.RELIABLE B3, `(.L_x_160) ;  /* 0x00001b2000037945 */ /* 0x000fe20003800100 */
[----:B------:R-:W-:Y:S02]  /*a340*/  IMAD.MOV.U32 R75, RZ, RZ, 0x1 ;  /* 0x00000001ff4b7424 */ /* 0x000fe400078e00ff */
        /* <DEDUP_REMOVED lines=13> */
.L_x_161:
        /* <DEDUP_REMOVED lines=12> */
.L_x_163:
        /* <DEDUP_REMOVED lines=10> */
.L_x_164:
        /* <DEDUP_REMOVED lines=21> */
.L_x_165:
        /* <DEDUP_REMOVED lines=12> */
.L_x_166:
        /* <DEDUP_REMOVED lines=10> */
.L_x_167:
        /* <DEDUP_REMOVED lines=21> */
.L_x_168:
        /* <DEDUP_REMOVED lines=12> */
.L_x_169:
        /* <DEDUP_REMOVED lines=10> */
.L_x_170:
        /* <DEDUP_REMOVED lines=21> */
.L_x_171:
        /* <DEDUP_REMOVED lines=12> */
.L_x_172:
        /* <DEDUP_REMOVED lines=9> */
.L_x_173:
        /* <DEDUP_REMOVED lines=21> */
.L_x_174:
        /* <DEDUP_REMOVED lines=12> */
.L_x_175:
        /* <DEDUP_REMOVED lines=9> */
.L_x_176:
        /* <DEDUP_REMOVED lines=21> */
.L_x_177:
        /* <DEDUP_REMOVED lines=12> */
.L_x_178:
        /* <DEDUP_REMOVED lines=9> */
.L_x_179:
[----:B------:R-:W-:Y:S02]  /*b2c0*/  ISETP.NE.AND P3, PT, R22, 0x3, PT ;  /* 0x000000031600780c */ /* 0x000fe40003f65270 */
[----:B------:R-:W-:Y:S02]  /*b2d0*/  ISETP.NE.AND P5, PT, R60, RZ, PT ;  /* 0x000000ff3c00720c */ /* 0x000fe40003fa5270 */
[----:B------:R-:W-:Y:S02]  /*b2e0*/  ISETP.EQ.AND P3, PT, R72, R60, !P3 ;  /* 0x0000003c4800720c */ /* 0x000fe40005f62270 */
[----:B------:R-:W-:-:S05]  /*b2f0*/  IADD3 R74, P4, PT, R2, 0xa4, RZ ;  /* 0x000000a4024a7810 */ /* 0x000fca0007f9e0ff */
[----:B------:R-:W-:-:S06]  /*b300*/  IMAD.X R9, RZ, RZ, R3, P4 ;  /* 0x000000ffff097224 */ /* 0x000fcc00020e0603 */
[----:B------:R-:W-:Y:S05]  /*b310*/  @P3 BRA P5, `(.L_x_162) ;  /* 0x0000000800cc3947 */ /* 0x000fea0002800000 */
[----:B------:R-:W-:Y:S05]  /*b320*/  BREAK.RELIABLE B3 ;  /* 0x0000000000037942 */ /* 0x000fea0003800100 */
[-C--:B------:R-:W-:Y:S01]  /*b330*/  ISETP.NE.AND P3, PT, R21, R0.reuse, PT ;  /* 0x000000001500720c */ /* 0x080fe20003f65270 */
[----:B------:R-:W-:Y:S01]  /*b340*/  BSSY.RELIABLE B4, `(.L_x_180) ;  /* 0x00000ad000047945 */ /* 0x000fe20003800100 */
[----:B------:R-:W-:Y:S02]  /*b350*/  IMAD.MOV.U32 R22, RZ, RZ, R2 ;  /* 0x000000ffff167224 */ /* 0x000fe400078e0002 */
[----:B------:R-:W-:Y:S01]  /*b360*/  ISETP.NE.OR P3, PT, R11, R0, P3 ;  /* 0x000000000b00720c */ /* 0x000fe20001f65670 */
[----:B------:R-:W-:-:S03]  /*b370*/  IMAD.MOV.U32 R9, RZ, RZ, R3 ;  /* 0x000000ffff097224 */ /* 0x000fc600078e0003 */
        /* <DEDUP_REMOVED lines=80> */
[----:B------:R-:W-:Y:S05]  /*b880*/  BREAK.RELIABLE B4 ;  /* 0x0000000000047942 */ /* 0x000fea0003800100 */
[----:B------:R-:W-:Y:S01]  /*b890*/  ISETP.NE.AND P3, PT, R13, R16, PT ;  /* 0x000000100d00720c */ /* 0x000fe20003f65270 */
[----:B------:R-:W-:Y:S03]  /*b8a0*/  BSSY.RELIABLE B5, `(.L_x_182) ;  /* 0x0000054000057945 */ /* 0x000fe60003800100 */
        /* <DEDUP_REMOVED lines=75> */
[----:B------:R-:W-:-:S03]  /*bd60*/  IMAD.MOV.U32 R9, RZ, RZ, -0x1 ;  /* 0xffffffffff097424 */ /* 0x000fc600078e00ff */
[----:B------:R-:W-:-:S04]  /*bd70*/  ISETP.EQ.AND P3, PT, R59, R71, !P3 ;  /* 0x000000473b00720c */ /* 0x000fc80005f62270 */
[----:B------:R-:W-:-:S04]  /*bd80*/  ISETP.NE.AND P3, PT, R71, RZ, P3 ;  /* 0x000000ff4700720c */ /* 0x000fc80001f65270 */
[----:B------:R-:W-:-:S13]  /*bd90*/  ISETP.EQ.AND P3, PT, R34, R48, P3 ;  /* 0x000000302200720c */ /* 0x000fda0001f62270 */
[----:B------:R-:W-:Y:S05]  /*bda0*/  @!P3 BREAK.RELIABLE B5 ;  /* 0x000000000005b942 */ /* 0x000fea0003800100 */
[----:B------:R-:W-:Y:S05]  /*bdb0*/  @!P3 BRA `(.L_x_133) ;  /* 0x000000000030b947 */ /* 0x000fea0003800000 */
[----:B------:R-:W-:Y:S02]  /*bdc0*/  IMAD.MOV.U32 R32, RZ, RZ, R65 ;  /* 0x000000ffff207224 */ /* 0x000fe400078e0041 */
[----:B------:R-:W-:-:S07]  /*bdd0*/  IMAD.MOV.U32 R33, RZ, RZ, R62 ;  /* 0x000000ffff217224 */ /* 0x000fce00078e003e */
.L_x_183:
[----:B------:R-:W-:Y:S05]  /*bde0*/  BSYNC.RELIABLE B5 ;  /* 0x0000000000057941 */ /* 0x000fea0003800100 */
.L_x_182:
[----:B------:R0:W5:Y:S01]  /*bdf0*/  LDG.E R9, desc[UR4][R32.64] ;  /* 0x0000000420097981 */ /* 0x000162000c1e1900 */
[----:B------:R-:W-:Y:S05]  /*be00*/  BRA `(.L_x_133) ;  /* 0x00000000001c7947 */ /* 0x000fea0003800000 */
.L_x_181:
[----:B------:R-:W-:Y:S05]  /*be10*/  BSYNC.RELIABLE B4 ;  /* 0x0000000000047941 */ /* 0x000fea0003800100 */
.L_x_180:
[----:B------:R-:W-:-:S05]  /*be20*/  IMAD.MOV.U32 R8, RZ, RZ, R22 ;  /* 0x000000ffff087224 */ /* 0x000fca00078e0016 */
[----:B------:R1:W5:Y:S01]  /*be30*/  LDG.E R9, desc[UR4][R8.64] ;  /* 0x0000000408097981 */ /* 0x000362000c1e1900 */
[----:B------:R-:W-:Y:S05]  /*be40*/  BRA `(.L_x_133) ;  /* 0x00000000000c7947 */ /* 0x000fea0003800000 */
.L_x_162:
[----:B------:R-:W-:Y:S05]  /*be50*/  BSYNC.RELIABLE B3 ;  /* 0x0000000000037941 */ /* 0x000fea0003800100 */
.L_x_160:
[----:B------:R-:W-:-:S05]  /*be60*/  IMAD.MOV.U32 R75, RZ, RZ, R9 ;  /* 0x000000ffff4b7224 */ /* 0x000fca00078e0009 */
[----:B------:R2:W5:Y:S02]  /*be70*/  LDG.E R9, desc[UR4][R74.64] ;  /* 0x000000044a097981 */ /* 0x000564000c1e1900 */
.L_x_133:
[----:B------:R-:W-:Y:S05]  /*be80*/  BSYNC.RECONVERGENT B2 ;  /* 0x0000000000027941 */ /* 0x000fea0003800200 */
.L_x_130:
[----:B------:R-:W-:Y:S05]  /*be90*/  WARPSYNC.ALL ;  /* 0x0000000000007948 */ /* 0x000fea0003800000 */
[----:B-----5:R-:W-:Y:S01]  /*bea0*/  ISETP.NE.AND P3, PT, R9, 0x1, PT ;  /* 0x000000010900780c */ /* 0x020fe20003f65270 */
[----:B------:R-:W-:Y:S01]  /*beb0*/  BSSY.RECONVERGENT B3, `(.L_x_184) ;  /* 0x00007cd000037945 */ /* 0x000fe20003800200 */
[----:B------:R-:W-:-:S11]  /*bec0*/  IMAD.MOV.U32 R7, RZ, RZ, -0x64 ;  /* 0xffffff9cff077424 */ /* 0x000fd600078e00ff */
[----:B------:R-:W-:Y:S05]  /*bed0*/  @!P3 BRA `(.L_x_185) ;  /* 0x0000007c0028b947 */ /* 0x000fea0003800000 */
[----:B------:R-:W-:Y:S04]  /*bee0*/  BSSY.RECONVERGENT B2, `(.L_x_186) ;  /* 0x00002e2000027945 */ /* 0x000fe80003800200 */
[----:B------:R-:W-:Y:S01]  /*bef0*/  BSSY.RELIABLE B4, `(.L_x_187) ;  /* 0x000000a000047945 */ /* 0x000fe20003800100 */
[----:B------:R-:W-:-:S03]  /*bf00*/  IMAD.MOV.U32 R9, RZ, RZ, 0x1 ;  /* 0x00000001ff097424 */ /* 0x000fc600078e00ff */
[----:B------:R-:W-:Y:S05]  /*bf10*/  @!P2 BRA `(.L_x_188) ;  /* 0x00000000001ca947 */ /* 0x000fea0003800000 */
[----:B------:R-:W-:Y:S01]  /*bf20*/  PLOP3.LUT P2, PT, P1, P0, PT, 0x80, 0x8 ;  /* 0x000000000008781c */ /* 0x000fe20000f41070 */
[----:B------:R-:W-:Y:S02]  /*bf30*/  IMAD.MOV.U32 R7, RZ, RZ, 0x4 ;  /* 0x00000004ff077424 */ /* 0x000fe400078e00ff */
[----:B-1----:R-:W-:-:S03]  /*bf40*/  IMAD.MOV.U32 R8, RZ, RZ, R0 ;  /* 0x000000ffff087224 */ /* 0x002fc600078e0000 */
[----:B------:R-:W-:-:S04]  /*bf50*/  SEL R7, R7, 0x3, P0 ;  /* 0x0000000307077807 */ /* 0x000fc80000000000 */
[----:B------:R-:W-:-:S03]  /*bf60*/  SEL R9, R7, 0x2, P1 ;  /* 0x0000000207097807 */ /* 0x000fc60000800000 */
[----:B------:R-:W-:Y:S05]  /*bf70*/  @P2 BREAK.RELIABLE B4 ;  /* 0x0000000000042942 */ /* 0x000fea0003800100 */
[----:B------:R-:W-:Y:S05]  /*bf80*/  @P2 BRA `(.L_x_189) ;  /* 0x0000002c005c2947 */ /* 0x000fea0003800000 */
.L_x_188:
[----:B------:R-:W-:Y:S05]  /*bf90*/  BSYNC.RELIABLE B4 ;  /* 0x0000000000047941 */ /* 0x000fea0003800100 */
.L_x_187:
[----:B------:R-:W3:Y:S01]  /*bfa0*/  LDG.E R7, desc[UR4][R2.64+0x70] ;  /* 0x0000700402077981 */ /* 0x000ee2000c1e1900 */
[----:B------:R-:W-:Y:S01]  /*bfb0*/  BSSY.RELIABLE B4, `(.L_x_190) ;  /* 0x000000b000047945 */ /* 0x000fe20003800100 */
[----:B------:R-:W-:Y:S01]  /*bfc0*/  IMAD.MOV.U32 R10, RZ, RZ, 0x1 ;  /* 0x00000001ff0a7424 */ /* 0x000fe200078e00ff */
[----:B---3--:R-:W-:Y:S01]  /*bfd0*/  ISETP.NE.AND P0, PT, R7, R4, PT ;  /* 0x000000040700720c */ /* 0x008fe20003f05270 */
[----:B-1----:R-:W-:-:S03]  /*bfe0*/  IMAD.MOV.U32 R8, RZ, RZ, R7 ;  /* 0x000000ffff087224 */ /* 0x002fc600078e0007 */
[----:B------:R-:W-:-:S13]  /*bff0*/  ISETP.EQ.OR P0, PT, R4, RZ, P0 ;  /* 0x000000ff0400720c */ /* 0x000fda0000702670 */
[----:B------:R-:W-:Y:S05]  /*c000*/  @P0 BRA `(.L_x_191) ;  /* 0x0000000000140947 */ /* 0x000fea0003800000 */
[----:B------:R-:W-:Y:S02]  /*c010*/  VIADD R10, R9, 0x1 ;  /* 0x00000001090a7836 */ /* 0x000fe40000000000 */
[----:B------:R-:W-:-:S03]  /*c020*/  IMAD.MOV.U32 R8, RZ, RZ, R4 ;  /* 0x000000ffff087224 */ /* 0x000fc600078e0004 */
[----:B------:R-:W-:-:S13]  /*c030*/  ISETP.NE.AND P0, PT, R10, 0x4, PT ;  /* 0x000000040a00780c */ /* 0x000fda0003f05270 */
[----:B------:R-:W-:Y:S05]  /*c040*/  @!P0 BREAK.RELIABLE B4 ;  /* 0x0000000000048942 */ /* 0x000fea0003800100 */
[----:B------:R-:W-:Y:S05]  /*c050*/  @!P0 BRA `(.L_x_189) ;  /* 0x0000002c00288947 */ /* 0x000fea0003800000 */
.L_x_191:
[----:B------:R-:W-:Y:S05]  /*c060*/  BSYNC.RELIABLE B4 ;  /* 0x0000000000047941 */ /* 0x000fea0003800100 */
.L_x_190:
        /* <DEDUP_REMOVED lines=9> */
[----:B------:R-:W-:Y:S01]  /*c100*/  BSSY.RELIABLE B4, `(.L_x_192) ;  /* 0x0000012000047945 */ /* 0x000fe20003800100 */
        /* <DEDUP_REMOVED lines=17> */
.L_x_193:
[----:B------:R-:W-:Y:S05]  /*c220*/  BSYNC.RELIABLE B4 ;  /* 0x0000000000047941 */ /* 0x000fea0003800100 */
.L_x_192:
[----:B------:R-:W3:Y:S01]  /*c230*/  LDG.E R4, desc[UR4][R2.64+0x74] ;  /* 0x0000740402047981 */ /* 0x000ee2000c1e1900 */
[----:B------:R-:W-:Y:S01]  /*c240*/  BSSY.RELIABLE B4, `(.L_x_194) ;  /* 0x000000b000047945 */ /* 0x000fe20003800100 */
        /* <DEDUP_REMOVED lines=10> */
.L_x_195:
[----:B------:R-:W-:Y:S05]  /*c2f0*/  BSYNC.RELIABLE B4 ;  /* 0x0000000000047941 */ /* 0x000fea0003800100 */
.L_x_194:
        /* <DEDUP_REMOVED lines=19> */
[C---:B------:R-:W-:Y:S02]  /*c430*/  ISETP.NE.AND P2, PT, R16.reuse, RZ, !P1 ;  /* 0x000000ff1000720c */ /* 0x040fe40004f45270 */
[----:B------:R-:W-:Y:S02]  /*c440*/  ISETP.NE.AND P0, PT, R17, RZ, !P0 ;  /* 0x000000ff1100720c */ /* 0x000fe40004705270 */
[----:B------:R-:W-:Y:S02]  /*c450*/  ISETP.NE.AND P1, PT, R16, RZ, !P1 ;  /* 0x000000ff1000720c */ /* 0x000fe40004f25270 */
[----:B------:R-:W-:Y:S01]  /*c460*/  SEL R20, R8, 0x3, P0 ;  /* 0x0000000308147807 */ /* 0x000fe20000000000 */
[----:B------:R-:W-:-:S03]  /*c470*/  IMAD.MOV.U32 R8, RZ, RZ, R17 ;  /* 0x000000ffff087224 */ /* 0x000fc600078e0011 */
[----:B------:R-:W-:-:S07]  /*c480*/  SEL R20, R20, 0x2, P2 ;  /* 0x0000000214147807 */ /* 0x000fce0001000000 */
[----:B------:R-:W-:Y:S05]  /*c490*/  @P0 BREAK.RELIABLE P1, B4 ;  /* 0x0000000000040942 */ /* 0x000fea0000800100 */
[----:B------:R-:W-:Y:S05]  /*c4a0*/  @P0 BRA P1, `(.L_x_189) ;  /* 0x0000002800140947 */ /* 0x000fea0000800000 */
.L_x_197:
[----:B------:R-:W-:Y:S05]  /*c4b0*/  BSYNC.RELIABLE B4 ;  /* 0x0000000000047941 */ /* 0x000fea0003800100 */
.L_x_196:
        /* <DEDUP_REMOVED lines=12> */
.L_x_199:
[----:B------:R-:W-:Y:S05]  /*c580*/  BSYNC.RELIABLE B4 ;  /* 0x0000000000047941 */ /* 0x000fea0003800100 */
.L_x_198:
        /* <DEDUP_REMOVED lines=9> */
[C---:B0-----:R-:W-:Y:S01]  /*c620*/  IADD3 R32, P1, PT, R2.reuse, 0xc, RZ ;  /* 0x0000000c02207810 */ /* 0x041fe20007f3e0ff */
        /* <DEDUP_REMOVED lines=25> */
.L_x_201:
[----:B------:R-:W-:Y:S05]  /*c7c0*/  BSYNC.RELIABLE B4 ;  /* 0x0000000000047941 */ /* 0x000fea0003800100 */
.L_x_200:
        /* <DEDUP_REMOVED lines=12> */
.L_x_203:
[----:B------:R-:W-:Y:S05]  /*c890*/  BSYNC.RELIABLE B4 ;  /* 0x0000000000047941 */ /* 0x000fea0003800100 */
.L_x_202:
        /* <DEDUP_REMOVED lines=35> */
.L_x_205:
[----:B------:R-:W-:Y:S05]  /*cad0*/  BSYNC.RELIABLE B4 ;  /* 0x0000000000047941 */ /* 0x000fea0003800100 */
.L_x_204:
        /* <DEDUP_REMOVED lines=12> */
.L_x_207:
[----:B------:R-:W-:Y:S05]  /*cba0*/  BSYNC.RELIABLE B4 ;  /* 0x0000000000047941 */ /* 0x000fea0003800100 */
.L_x_206:
        /* <DEDUP_REMOVED lines=35> */
.L_x_209:
[----:B------:R-:W-:Y:S05]  /*cde0*/  BSYNC.RELIABLE B4 ;  /* 0x0000000000047941 */ /* 0x000fea0003800100 */
.L_x_208:
        /* <DEDUP_REMOVED lines=12> */
.L_x_211:
[----:B------:R-:W-:Y:S05]  /*ceb0*/  BSYNC.RELIABLE B4 ;  /* 0x0000000000047941 */ /* 0x000fea0003800100 */
.L_x_210:
[----:B------:R-:W3:Y:S01]  /*cec0*/  LDG.E R61, desc[UR4][R2.64+0xa0] ;  /* 0x0000a004023d7981 */ /* 0x000ee2000c1e1900 */
[----:B------:R-:W-:Y:S02]  /*ced0*/  ISETP.NE.AND P0, PT, R63, 0x3, PT ;  /* 0x000000033f00780c */ /* 0x000fe40003f05270 */
[----:B------:R-:W-:Y:S02]  /*cee0*/  ISETP.NE.AND P1, PT, R8, RZ, PT ;  /* 0x000000ff0800720c */ /* 0x000fe40003f25270 */
[----:B---3--:R-:W-:-:S13]  /*cef0*/  ISETP.EQ.AND P0, PT, R61, R8, !P0 ;  /* 0x000000083d00720c */ /* 0x008fda0004702270 */
[----:B------:R-:W-:Y:S05]  /*cf00*/  @P0 BRA P1, `(.L_x_189) ;  /* 0x0000001c007c0947 */ /* 0x000fea0000800000 */
[----:B------:R-:W3:Y:S04]  /*cf10*/  LDG.E R77, desc[UR4][R2.64+0x50] ;  /* 0x00005004024d7981 */ /* 0x000ee8000c1e1900 */
[----:B--2---:R-:W3:Y:S04]  /*cf20*/  LDG.E R75, desc[UR4][R2.64+0x6c] ;  /* 0x00006c04024b7981 */ /* 0x004ee8000c1e1900 */
        /* <DEDUP_REMOVED lines=28> */
.L_x_213:
[----:B------:R-:W-:Y:S05]  /*d0f0*/  BSYNC.RELIABLE B4 ;  /* 0x0000000000047941 */ /* 0x000fea0003800100 */
.L_x_212:
        /* <DEDUP_REMOVED lines=12> */
.L_x_215:
[----:B------:R-:W-:Y:S05]  /*d1c0*/  BSYNC.RELIABLE B4 ;  /* 0x0000000000047941 */ /* 0x000fea0003800100 */
.L_x_214:
[----:B------:R-:W2:Y:S01]  /*d1d0*/  LDG.E R74, desc[UR4][R2.64+0xa4] ;  /* 0x0000a404024a7981 */ /* 0x000ea2000c1e1900 */
[----:B------:R-:W-:Y:S02]  /*d1e0*/  ISETP.NE.AND P0, PT, R76, 0x3, PT ;  /* 0x000000034c00780c */ /* 0x000fe40003f05270 */
[----:B------:R-:W-:Y:S02]  /*d1f0*/  ISETP.NE.AND P1, PT, R8, RZ, PT ;  /* 0x000000ff0800720c */ /* 0x000fe40003f25270 */
[----:B--2---:R-:W-:-:S13]  /*d200*/  ISETP.EQ.AND P0, PT, R74, R8, !P0 ;  /* 0x000000084a00720c */ /* 0x004fda0004702270 */
[----:B------:R-:W-:Y:S05]  /*d210*/  @P0 BRA P1, `(.L_x_189) ;  /* 0x0000001800b80947 */ /* 0x000fea0000800000 */
[----:B-----5:R-:W-:Y:S01]  /*d220*/  ISETP.NE.AND P1, PT, R28, R17, PT ;  /* 0x000000111c00720c */ /* 0x020fe20003f25270 */
[----:B------:R-:W-:Y:S01]  /*d230*/  BSSY.RELIABLE B4, `(.L_x_216) ;  /* 0x00001ab000047945 */ /* 0x000fe20003800100 */
[----:B------:R-:W-:Y:S02]  /*d240*/  ISETP.NE.AND P0, PT, R10, R0, PT ;  /* 0x000000000a00720c */ /* 0x000fe40003f05270 */
[----:B------:R-:W-:Y:S02]  /*d250*/  ISETP.EQ.OR P1, PT, R17, RZ, P1 ;  /* 0x000000ff1100720c */ /* 0x000fe40000f22670 */
[----:B------:R-:W-:Y:S01]  /*d260*/  ISETP.NE.AND P0, PT, R0, RZ, !P0 ;  /* 0x000000ff0000720c */ /* 0x000fe20004705270 */
[----:B------:R-:W-:-:S10]  /*d270*/  IMAD.MOV.U32 R0, RZ, RZ, 0x1 ;  /* 0x00000001ff007424 */ /* 0x000fd400078e00ff */
[----:B------:R-:W-:Y:S05]  /*d280*/  @P1 BRA `(.L_x_217) ;  /* 0x0000000000241947 */ /* 0x000fea0003800000 */
[----:B------:R-:W-:Y:S01]  /*d290*/  ISETP.NE.AND P1, PT, R17, R10, PT ;  /* 0x0000000a1100720c */ /* 0x000fe20003f25270 */
[----:B------:R-:W-:Y:S02]  /*d2a0*/  IMAD.MOV.U32 R0, RZ, RZ, 0x4 ;  /* 0x00000004ff007424 */ /* 0x000fe400078e00ff */
[----:B------:R-:W-:Y:S01]  /*d2b0*/  IMAD.MOV.U32 R78, RZ, RZ, R32 ;  /* 0x000000ffff4e7224 */ /* 0x000fe200078e0020 */
[C---:B------:R-:W-:Y:S01]  /*d2c0*/  ISETP.NE.AND P2, PT, R10.reuse, RZ, !P1 ;  /* 0x000000ff0a00720c */ /* 0x040fe20004f45270 */
[----:B------:R-:W-:Y:S01]  /*d2d0*/  IMAD.MOV.U32 R79, RZ, RZ, R33 ;  /* 0x000000ffff4f7224 */ /* 0x000fe200078e0021 */
[----:B------:R-:W-:Y:S02]  /*d2e0*/  ISETP.NE.AND P1, PT, R10, RZ, !P1 ;  /* 0x000000ff0a00720c */ /* 0x000fe40004f25270 */
[----:B------:R-:W-:-:S04]  /*d2f0*/  SEL R0, R0, 0x3, P0 ;  /* 0x0000000300007807 */ /* 0x000fc80000000000 */
[----:B------:R-:W-:-:S07]  /*d300*/  SEL R0, R0, 0x2, P2 ;  /* 0x0000000200007807 */ /* 0x000fce0001000000 */
[----:B------:R-:W-:Y:S05]  /*d310*/  @P0 BRA P1, `(.L_x_218) ;  /* 0x0000001800700947 */ /* 0x000fea0000800000 */
.L_x_217:
        /* <DEDUP_REMOVED lines=10> */
[----:B------:R-:W-:-:S07]  /*d3c0*/  IMAD.MOV.U32 R79, RZ, RZ, R28 ;  /* 0x000000ffff4f7224 */ /* 0x000fce00078e001c */
.L_x_219:
        /* <DEDUP_REMOVED lines=9> */
.L_x_220:
[----:B------:R-:W-:Y:S01]  /*d460*/  ISETP.NE.AND P0, PT, R0, 0x3, PT ;  /* 0x000000030000780c */ /* 0x000fe20003f05270 */
[----:B------:R-:W-:Y:S01]  /*d470*/  IMAD.MOV.U32 R78, RZ, RZ, R71 ;  /* 0x000000ffff4e7224 */ /* 0x000fe200078e0047 */
[----:B------:R-:W-:Y:S01]  /*d480*/  ISETP.NE.AND P1, PT, R58, RZ, PT ;  /* 0x000000ff3a00720c */ /* 0x000fe20003f25270 */
[----:B------:R-:W-:Y:S01]  /*d490*/  IMAD.MOV.U32 R79, RZ, RZ, R67 ;  /* 0x000000ffff4f7224 */ /* 0x000fe200078e0043 */
[----:B------:R-:W-:-:S13]  /*d4a0*/  ISETP.EQ.AND P0, PT, R73, R58, !P0 ;  /* 0x0000003a4900720c */ /* 0x000fda0004702270 */
[----:B------:R-:W-:Y:S05]  /*d4b0*/  @P0 BRA P1, `(.L_x_218) ;  /* 0x0000001800080947 */ /* 0x000fea0000800000 */
[----:B------:R-:W-:Y:S01]  /*d4c0*/  ISETP.NE.AND P1, PT, R29, R16, PT ;  /* 0x000000101d00720c */ /* 0x000fe20003f25270 */
[----:B------:R-:W-:Y:S01]  /*d4d0*/  IMAD.MOV.U32 R0, RZ, RZ, 0x1 ;  /* 0x00000001ff007424 */ /* 0x000fe200078e00ff */
[----:B------:R-:W-:Y:S02]  /*d4e0*/  ISETP.NE.AND P0, PT, R11, R6, PT ;  /* 0x000000060b00720c */ /* 0x000fe40003f05270 */
[----:B------:R-:W-:Y:S02]  /*d4f0*/  ISETP.EQ.OR P1, PT, R16, RZ, P1 ;  /* 0x000000ff1000720c */ /* 0x000fe40000f22670 */
[----:B------:R-:W-:-:S11]  /*d500*/  ISETP.NE.AND P0, PT, R6, RZ, !P0 ;  /* 0x000000ff0600720c */ /* 0x000fd60004705270 */
        /* <DEDUP_REMOVED lines=10> */
.L_x_221:
        /* <DEDUP_REMOVED lines=11> */
.L_x_222:
        /* <DEDUP_REMOVED lines=9> */
.L_x_223:
        /* <DEDUP_REMOVED lines=21> */
.L_x_224:
        /* <DEDUP_REMOVED lines=11> */
.L_x_225:
        /* <DEDUP_REMOVED lines=9> */
.L_x_226:
[----:B------:R-:W-:Y:S01]  /*d980*/  ISETP.NE.AND P0, PT, R0, 0x3, PT ;  /* 0x000000030000780c */ /* 0x000fe20003f05270 */
[----:B------:R-:W-:Y:S01]  /*d990*/  IMAD.MOV.U32 R78, RZ, RZ, R69 ;  /* 0x000000ffff4e7224 */ /* 0x000fe200078e0045 */
[----:B------:R-:W-:Y:S01]  /*d9a0*/  ISETP.NE.AND P1, PT, R62, RZ, PT ;  /* 0x000000ff3e00720c */ /* 0x000fe20003f25270 */
[----:B------:R-:W-:Y:S01]  /*d9b0*/  IMAD.MOV.U32 R79, RZ, RZ, R65 ;  /* 0x000000ffff4f7224 */ /* 0x000fe200078e0041 */
[----:B------:R-:W-:-:S13]  /*d9c0*/  ISETP.EQ.AND P0, PT, R77, R62, !P0 ;  /* 0x0000003e4d00720c */ /* 0x000fda0004702270 */
[----:B------:R-:W-:Y:S05]  /*d9d0*/  @P0 BRA P1, `(.L_x_218) ;  /* 0x0000001000c00947 */ /* 0x000fea0000800000 */
[----:B------:R0:W5:Y:S01]  /*d9e0*/  LDG.E R0, desc[UR4][R2.64+0x54] ;  /* 0x0000540402007981 */ /* 0x000162000c1e1900 */
[----:B------:R-:W-:Y:S01]  /*d9f0*/  ISETP.NE.AND P0, PT, R30, R19, PT ;  /* 0x000000131e00720c */ /* 0x000fe20003f05270 */
[----:B------:R-:W-:-:S03]  /*da00*/  IMAD.MOV.U32 R8, RZ, RZ, 0x1 ;  /* 0x00000001ff087424 */ /* 0x000fc600078e00ff */
[----:B------:R-:W-:-:S13]  /*da10*/  ISETP.EQ.OR P0, PT, R19, RZ, P0 ;  /* 0x000000ff1300720c */ /* 0x000fda0000702670 */
[----:B0-----:R-:W-:Y:S05]  /*da20*/  @P0 BRA `(.L_x_227) ;  /* 0x00000000002c0947 */ /* 0x001fea0003800000 */
[----:B------:R-:W-:Y:S01]  /*da30*/  ISETP.NE.AND P1, PT, R19, R12, PT ;  /* 0x0000000c1300720c */ /* 0x000fe20003f25270 */
[----:B------:R-:W-:Y:S01]  /*da40*/  IMAD.MOV.U32 R8, RZ, RZ, 0x4 ;  /* 0x00000004ff087424 */ /* 0x000fe200078e00ff */
[C---:B-----5:R-:W-:Y:S01]  /*da50*/  ISETP.NE.AND P0, PT, R12.reuse, R0, PT ;  /* 0x000000000c00720c */ /* 0x060fe20003f05270 */
        /* <DEDUP_REMOVED lines=8> */
.L_x_227:
        /* <DEDUP_REMOVED lines=11> */
.L_x_228:
        /* <DEDUP_REMOVED lines=9> */
.L_x_229:
        /* <DEDUP_REMOVED lines=21> */
.L_x_230:
        /* <DEDUP_REMOVED lines=10> */
[----:B------:R-:W-:-:S07]  /*de10*/  IMAD.MOV.U32 R36, RZ, RZ, R20 ;  /* 0x000000ffff247224 */ /* 0x000fce00078e0014 */
.L_x_231:
        /* <DEDUP_REMOVED lines=9> */
.L_x_232:
        /* <DEDUP_REMOVED lines=21> */
.L_x_233:
        /* <DEDUP_REMOVED lines=11> */
.L_x_234:
        /* <DEDUP_REMOVED lines=9> */
.L_x_235:
[----:B------:R-:W-:Y:S02]  /*e140*/  ISETP.NE.AND P0, PT, R8, 0x3, PT ;  /* 0x000000030800780c */ /* 0x000fe40003f05270 */
[----:B------:R-:W-:Y:S02]  /*e150*/  ISETP.NE.AND P2, PT, R61, RZ, PT ;  /* 0x000000ff3d00720c */ /* 0x000fe40003f45270 */
[----:B------:R-:W-:Y:S02]  /*e160*/  ISETP.EQ.AND P0, PT, R74, R61, !P0 ;  /* 0x0000003d4a00720c */ /* 0x000fe40004702270 */
[----:B------:R-:W-:-:S05]  /*e170*/  IADD3 R78, P1, PT, R2, 0xa4, RZ ;  /* 0x000000a4024e7810 */ /* 0x000fca0007f3e0ff */
[----:B------:R-:W-:-:S06]  /*e180*/  IMAD.X R79, RZ, RZ, R3, P1 ;  /* 0x000000ffff4f7224 */ /* 0x000fcc00008e0603 */
[----:B------:R-:W-:Y:S05]  /*e190*/  @P0 BRA P2, `(.L_x_218) ;  /* 0x0000000800d00947 */ /* 0x000fea0001000000 */
[----:B------:R-:W-:Y:S05]  /*e1a0*/  BREAK.RELIABLE B4 ;  /* 0x0000000000047942 */ /* 0x000fea0003800100 */
[----:B------:R-:W2:Y:S01]  /*e1b0*/  LDG.E R8, desc[UR4][R2.64] ;  /* 0x0000000402087981 */ /* 0x000ea2000c1e1900 */
[----:B------:R-:W-:Y:S01]  /*e1c0*/  ISETP.NE.AND P0, PT, R18, R11, PT ;  /* 0x0000000b1200720c */ /* 0x000fe20003f05270 */
[----:B------:R-:W-:Y:S01]  /*e1d0*/  BSSY.RELIABLE B5, `(.L_x_236) ;  /* 0x00000ad000057945 */ /* 0x000fe20003800100 */
[----:B------:R-:W-:Y:S02]  /*e1e0*/  IMAD.MOV.U32 R25, RZ, RZ, R3 ;  /* 0x000000ffff197224 */ /* 0x000fe400078e0003 */
[----:B--2---:R-:W-:-:S04]  /*e1f0*/  ISETP.NE.OR P0, PT, R11, R8, P0 ;  /* 0x000000080b00720c */ /* 0x004fc80000705670 */
[----:B------:R-:W-:Y:S01]  /*e200*/  ISETP.EQ.OR P0, PT, R8, RZ, P0 ;  /* 0x000000ff0800720c */ /* 0x000fe20000702670 */
[----:B------:R-:W-:-:S03]  /*e210*/  IMAD.MOV.U32 R8, RZ, RZ, R2 ;  /* 0x000000ffff087224 */ /* 0x000fc600078e0002 */
[----:B------:R-:W-:-:S13]  /*e220*/  ISETP.NE.OR P0, PT, R30, R11, P0 ;  /* 0x0000000b1e00720c */ /* 0x000fda0000705670 */
[----:B------:R-:W-:Y:S05]  /*e230*/  @!P0 BRA `(.L_x_237) ;  /* 0x0000000800988947 */ /* 0x000fea0003800000 */
[-C--:B------:R-:W-:Y:S02]  /*e240*/  ISETP.NE.AND P1, PT, R19, R13.reuse, PT ;  /* 0x0000000d1300720c */ /* 0x080fe40003f25270 */
[-C--:B------:R-:W-:Y:S02]  /*e250*/  ISETP.EQ.AND P3, PT, R20, R13.reuse, PT ;  /* 0x0000000d1400720c */ /* 0x080fe40003f62270 */
[----:B------:R-:W-:Y:S02]  /*e260*/  ISETP.EQ.AND P1, PT, R13, R6, !P1 ;  /* 0x000000060d00720c */ /* 0x000fe40004f22270 */
[----:B------:R-:W-:Y:S02]  /*e270*/  IADD3 R8, P2, PT, R2, 0x1c, RZ ;  /* 0x0000001c02087810 */ /* 0x000fe40007f5e0ff */
[----:B------:R-:W-:Y:S02]  /*e280*/  ISETP.NE.AND P1, PT, R6, RZ, P1 ;  /* 0x000000ff0600720c */ /* 0x000fe40000f25270 */
[----:B------:R-:W-:Y:S01]  /*e290*/  ISETP.NE.AND P0, PT, R20, R13, PT ;  /* 0x0000000d1400720c */ /* 0x000fe20003f05270 */
[----:B------:R-:W-:-:S10]  /*e2a0*/  IMAD.X R25, RZ, RZ, R3, P2 ;  /* 0x000000ffff197224 */ /* 0x000fd400010e0603 */
[----:B------:R-:W-:Y:S05]  /*e2b0*/  @P1 BRA P3, `(.L_x_237) ;  /* 0x0000000800781947 */ /* 0x000fea0001800000 */
[-C--:B------:R-:W-:Y:S02]  /*e2c0*/  ISETP.NE.AND P1, PT, R15, R12.reuse, PT ;  /* 0x0000000c0f00720c */ /* 0x080fe40003f25270 */
[----:B------:R-:W-:Y:S02]  /*e2d0*/  ISETP.EQ.AND P3, PT, R35, R12, PT ;  /* 0x0000000c2300720c */ /* 0x000fe40003f62270 */
        /* <DEDUP_REMOVED lines=19> */
[-C--:B------:R-:W-:Y:S02]  /*e410*/  ISETP.EQ.AND P0, PT, R19, R13.reuse, !P0 ;  /* 0x0000000d1300720c */ /* 0x080fe40004702270 */
[----:B------:R-:W-:Y:S02]  /*e420*/  ISETP.EQ.AND P2, PT, R48, R13, PT ;  /* 0x0000000d3000720c */ /* 0x000fe40003f42270 */
[----:B------:R-:W-:Y:S02]  /*e430*/  ISETP.NE.AND P0, PT, R13, RZ, P0 ;  /* 0x000000ff0d00720c */ /* 0x000fe40000705270 */
[----:B------:R-:W-:-:S05]  /*e440*/  IADD3 R8, P1, PT, R2, 0x3c, RZ ;  /* 0x0000003c02087810 */ /* 0x000fca0007f3e0ff */
[----:B------:R-:W-:-:S06]  /*e450*/  IMAD.X R25, RZ, RZ, R3, P1 ;  /* 0x000000ffff197224 */ /* 0x000fcc00008e0603 */
        /* <DEDUP_REMOVED lines=47> */
[----:B------:R-:W-:-:S04]  /*e750*/  ISETP.EQ.OR P0, PT, R28, RZ, P0 ;  /* 0x000000ff1c00720c */ /* 0x000fc80000702670 */
[----:B-----5:R-:W-:-:S13]  /*e760*/  ISETP.NE.OR P0, PT, R0, R13, P0 ;  /* 0x0000000d0000720c */ /* 0x020fda0000705670 */
        /* <DEDUP_REMOVED lines=80> */
.L_x_239:
[----:B------:R-:W-:Y:S05]  /*ec70*/  BSYNC.RELIABLE B6 ;  /* 0x0000000000067941 */ /* 0x000fea0003800100 */
.L_x_238:
[----:B------:R1:W5:Y:S01]  /*ec80*/  LDG.E R8, desc[UR4][R32.64] ;  /* 0x0000000420087981 */ /* 0x000362000c1e1900 */
[----:B------:R-:W-:Y:S05]  /*ec90*/  BRA `(.L_x_189) ;  /* 0x0000000000187947 */ /* 0x000fea0003800000 */
.L_x_237:
[----:B------:R-:W-:Y:S05]  /*eca0*/  BSYNC.RELIABLE B5 ;  /* 0x0000000000057941 */ /* 0x000fea0003800100 */
.L_x_236:
[----:B------:R-:W-:-:S05]  /*ecb0*/  IMAD.MOV.U32 R9, RZ, RZ, R25 ;  /* 0x000000ffff097224 */ /* 0x000fca00078e0019 */
[----:B------:R3:W5:Y:S01]  /*ecc0*/  LDG.E R8, desc[UR4][R8.64] ;  /* 0x0000000408087981 */ /* 0x000762000c1e1900 */
[----:B------:R-:W-:Y:S05]  /*ecd0*/  BRA `(.L_x_189) ;  /* 0x0000000000087947 */ /* 0x000fea0003800000 */
.L_x_218:
[----:B------:R-:W-:Y:S05]  /*ece0*/  BSYNC.RELIABLE B4 ;  /* 0x0000000000047941 */ /* 0x000fea0003800100 */
.L_x_216:
[----:B------:R4:W5:Y:S02]  /*ecf0*/  LDG.E R8, desc[UR4][R78.64] ;  /* 0x000000044e087981 */ /* 0x000964000c1e1900 */
.L_x_189:
[----:B------:R-:W-:Y:S05]  /*ed00*/  BSYNC.RECONVERGENT B2 ;  /* 0x0000000000027941 */ /* 0x000fea0003800200 */
.L_x_186:
[----:B-----5:R-:W-:Y:S01]  /*ed10*/  ISETP.NE.AND P0, PT, R8, 0x2, PT ;  /* 0x000000020800780c */ /* 0x020fe20003f05270 */
[----:B------:R-:W-:-:S12]  /*ed20*/  IMAD.MOV.U32 R7, RZ, RZ, 0x64 ;  /* 0x00000064ff077424 */ /* 0x000fd800078e00ff */
[----:B------:R-:W-:Y:S05]  /*ed30*/  @!P0 BRA `(.L_x_185) ;  /* 0x0000004c00908947 */ /* 0x000fea0003800000 */
[----:B01----:R-:W2:Y:S04]  /*ed40*/  LDG.E R33, desc[UR4][R2.64] ;  /* 0x0000000402217981 */ /* 0x003ea8000c1e1900 */
[----:B------:R-:W4:Y:S04]  /*ed50*/  LDG.E R37, desc[UR4][R2.64+0x54] ;  /* 0x0000540402257981 */ /* 0x000f28000c1e1900 */
[----:B------:R0:W5:Y:S04]  /*ed60*/  LDG.E R39, desc[UR4][R2.64+0x70] ;  /* 0x0000700402277981 */ /* 0x000168000c1e1900 */
        /* <DEDUP_REMOVED lines=33> */
[----:B---3--:R0:W5:Y:S04]  /*ef80*/  LDG.E R9, desc[UR4][R2.64+0x50] ;  /* 0x0000500402097981 */ /* 0x008168000c1e1900 */
[----:B------:R0:W5:Y:S04]  /*ef90*/  LDG.E R8, desc[UR4][R2.64+0x6c] ;  /* 0x00006c0402087981 */ /* 0x000168000c1e1900 */
[----:B------:R0:W5:Y:S04]  /*efa0*/  LDG.E R7, desc[UR4][R2.64+0x88] ;  /* 0x0000880402077981 */ /* 0x000168000c1e1900 */
[----:B------:R0:W5:Y:S01]  /*efb0*/  LDG.E R4, desc[UR4][R2.64+0xa4] ;  /* 0x0000a40402047981 */ /* 0x000162000c1e1900 */
[----:B------:R-:W-:Y:S01]  /*efc0*/  ISETP.NE.AND P0, PT, R5, R6, PT ;  /* 0x000000060500720c */ /* 0x000fe20003f05270 */
[----:B------:R-:W-:Y:S01]  /*efd0*/  IMAD.MOV.U32 R34, RZ, RZ, R5 ;  /* 0x000000ffff227224 */ /* 0x000fe200078e0005 */
[----:B------:R-:W-:Y:S02]  /*efe0*/  BSSY.RECONVERGENT B2, `(.L_x_240) ;  /* 0x0000026000027945 */ /* 0x000fe40003800200 */
[----:B------:R-:W-:-:S02]  /*eff0*/  ISETP.EQ.OR P0, PT, R6, RZ, P0 ;  /* 0x000000ff0600720c */ /* 0x000fc40000702670 */
[----:B--2---:R-:W-:Y:S01]  /*f000*/  ISETP.NE.AND P1, PT, R6, R33, PT ;  /* 0x000000210600720c */ /* 0x004fe20003f25270 */
[----:B------:R-:W-:-:S03]  /*f010*/  IMAD.MOV.U32 R6, RZ, RZ, 0x2 ;  /* 0x00000002ff067424 */ /* 0x000fc600078e00ff */
[----:B------:R-:W-:Y:S01]  /*f020*/  ISETP.EQ.OR P1, PT, R33, RZ, P1 ;  /* 0x000000ff2100720c */ /* 0x000fe20000f22670 */
[----:B----4-:R-:W-:-:S03]  /*f030*/  IMAD.MOV.U32 R36, RZ, RZ, R37 ;  /* 0x000000ffff247224 */ /* 0x010fc600078e0025 */
[----:B------:R-:W-:-:S04]  /*f040*/  PLOP3.LUT P3, PT, P0, P1, PT, 0xf8, 0x8f ;  /* 0x00000000008f781c */ /* 0x000fc80000763f70 */
[----:B------:R-:W-:-:S09]  /*f050*/  ISETP.NE.AND P4, PT, R33, 0x2, !P3 ;  /* 0x000000022100780c */ /* 0x000fd20005f85270 */
[C---:B------:R-:W-:Y:S01]  /*f060*/  @!P3 ISETP.NE.AND P2, PT, R37.reuse, RZ, PT ;  /* 0x000000ff2500b20c */ /* 0x040fe20003f45270 */
[----:B------:R-:W-:Y:S01]  /*f070*/  @!P3 IMAD.MOV.U32 R34, RZ, RZ, R33 ;  /* 0x000000ffff22b224 */ /* 0x000fe200078e0021 */
[----:B------:R-:W-:Y:S02]  /*f080*/  SEL R33, R6, 0x3, P1 ;  /* 0x0000000306217807 */ /* 0x000fe40000800000 */
[----:B------:R-:W-:Y:S02]  /*f090*/  @!P3 SEL R35, RZ, 0x1, P2 ;  /* 0x00000001ff23b807 */ /* 0x000fe40001000000 */
[----:B------:R-:W-:Y:S02]  /*f0a0*/  ISETP.NE.AND P2, PT, R37, R34, PT ;  /* 0x000000222500720c */ /* 0x000fe40003f45270 */
[----:B------:R-:W-:Y:S01]  /*f0b0*/  SEL R33, R33, 0x1, !P0 ;  /* 0x0000000121217807 */ /* 0x000fe20004000000 */
[----:B------:R-:W-:Y:S01]  /*f0c0*/  @!P3 IMAD.MOV R0, RZ, RZ, -R35 ;  /* 0x000000ffff00b224 */ /* 0x000fe200078e0a23 */
[----:B------:R-:W-:Y:S01]  /*f0d0*/  ISETP.EQ.OR P2, PT, R34, RZ, P2 ;  /* 0x000000ff2200720c */ /* 0x000fe20001742670 */
[----:B------:R-:W-:-:S02]  /*f0e0*/  @!P3 IMAD.MOV.U32 R33, RZ, RZ, 0x3 ;  /* 0x00000003ff21b424 */ /* 0x000fc400078e00ff */
[----:B------:R-:W-:Y:S02]  /*f0f0*/  @P4 IMAD.MOV.U32 R35, RZ, RZ, R0 ;  /* 0x000000ffff234224 */ /* 0x000fe400078e0000 */
[----:B------:R-:W-:Y:S02]  /*f100*/  IMAD.MOV.U32 R0, RZ, RZ, RZ ;  /* 0x000000ffff007224 */ /* 0x000fe400078e00ff */
[----:B------:R-:W-:Y:S02]  /*f110*/  @!P3 IMAD.MOV.U32 R0, RZ, RZ, R35 ;  /* 0x000000ffff00b224 */ /* 0x000fe400078e0023 */
[----:B------:R-:W-:-:S04]  /*f120*/  IMAD.MOV.U32 R35, RZ, RZ, 0x1 ;  /* 0x00000001ff237424 */ /* 0x000fc800078e00ff */
[----:B0-----:R-:W-:Y:S05]  /*f130*/  @P2 BRA `(.L_x_241) ;  /* 0x0000000000402947 */ /* 0x001fea0003800000 */
[----:B------:R-:W-:Y:S02]  /*f140*/  VIADD R35, R33, 0x1 ;  /* 0x0000000121237836 */ /* 0x000fe40000000000 */
[----:B------:R-:W-:-:S03]  /*f150*/  IMAD.MOV.U32 R36, RZ, RZ, R34 ;  /* 0x000000ffff247224 */ /* 0x000fc600078e0022 */
[----:B------:R-:W-:-:S13]  /*f160*/  ISETP.NE.AND P0, PT, R35, 0x3, PT ;  /* 0x000000032300780c */ /* 0x000fda0003f05270 */
[----:B------:R-:W-:Y:S05]  /*f170*/  @P0 BRA `(.L_x_241) ;  /* 0x0000000000300947 */ /* 0x000fea0003800000 */
[----:B------:R-:W2:Y:S01]  /*f180*/  LDG.E R33, desc[UR4][R2.64+0x70] ;  /* 0x0000700402217981 */ /* 0x000ea2000c1e1900 */
[----:B------:R-:W-:Y:S01]  /*f190*/  ISETP.NE.AND P1, PT, R5, RZ, PT ;  /* 0x000000ff0500720c */ /* 0x000fe20003f25270 */
[----:B------:R-:W-:Y:S01]  /*f1a0*/  IMAD.MOV.U32 R36, RZ, RZ, R34 ;  /* 0x000000ffff247224 */ /* 0x000fe200078e0022 */
[----:B------:R-:W-:Y:S01]  /*f1b0*/  ISETP.NE.AND P2, PT, R34, 0x2, PT ;  /* 0x000000022200780c */ /* 0x000fe20003f45270 */
[----:B------:R-:W-:Y:S01]  /*f1c0*/  IMAD.MOV.U32 R35, RZ, RZ, 0x3 ;  /* 0x00000003ff237424 */ /* 0x000fe200078e00ff */
[----:B------:R-:W-:Y:S02]  /*f1d0*/  SEL R5, RZ, 0x1, P1 ;  /* 0x00000001ff057807 */ /* 0x000fe40000800000 */
[----:B--2---:R-:W-:Y:S01]  /*f1e0*/  ISETP.NE.AND P0, PT, R33, RZ, PT ;  /* 0x000000ff2100720c */ /* 0x004fe20003f05270 */
[----:B------:R-:W-:-:S06]  /*f1f0*/  IMAD.MOV.U32 R33, RZ, RZ, 0x2 ;  /* 0x00000002ff217424 */ /* 0x000fcc00078e00ff */
[----:B------:R-:W-:-:S06]  /*f200*/  @P1 IMAD.MOV R33, RZ, RZ, 0x1 ;  /* 0x00000001ff211424 */ /* 0x000fcc00078e02ff */
[----:B------:R-:W-:-:S04]  /*f210*/  @P0 IMAD.MOV R33, RZ, RZ, R5 ;  /* 0x000000ffff210224 */ /* 0x000fc800078e0205 */
[----:B------:R-:W-:-:S04]  /*f220*/  @P2 IMAD.MOV R33, RZ, RZ, -R33 ;  /* 0x000000ffff212224 */ /* 0x000fc800078e0a21 */
[----:B------:R-:W-:-:S07]  /*f230*/  IMAD.IADD R0, R0, 0x1, R33 ;  /* 0x0000000100007824 */ /* 0x000fce00078e0221 */
.L_x_241:
[----:B------:R-:W-:Y:S05]  /*f240*/  BSYNC.RECONVERGENT B2 ;  /* 0x0000000000027941 */ /* 0x000fea0003800200 */
.L_x_240:
[----:B-----5:R-:W-:Y:S01]  /*f250*/  ISETP.NE.AND P0, PT, R39, R36, PT ;  /* 0x000000242700720c */ /* 0x020fe20003f05270 */
[----:B------:R-:W-:Y:S01]  /*f260*/  BSSY.RECONVERGENT B2, `(.L_x_242) ;  /* 0x0000018000027945 */ /* 0x000fe20003800200 */
[----:B------:R-:W-:Y:S01]  /*f270*/  ISETP.NE.AND P1, PT, R41, R40, PT ;  /* 0x000000282900720c */ /* 0x000fe20003f25270 */
[----:B------:R-:W-:Y:S01]  /*f280*/  IMAD.MOV.U32 R5, RZ, RZ, 0x1 ;  /* 0x00000001ff057424 */ /* 0x000fe200078e00ff */
[----:B------:R-:W-:Y:S01]  /*f290*/  ISETP.EQ.OR P2, PT, R36, RZ, P0 ;  /* 0x000000ff2400720c */ /* 0x000fe20000742670 */
[----:B------:R-:W-:Y:S01]  /*f2a0*/  IMAD.MOV.U32 R33, RZ, RZ, R39 ;  /* 0x000000ffff217224 */ /* 0x000fe200078e0027 */
[----:B------:R-:W-:-:S11]  /*f2b0*/  ISETP.NE.AND P0, PT, R42, R41, PT ;  /* 0x000000292a00720c */ /* 0x000fd60003f05270 */
[----:B------:R-:W-:Y:S05]  /*f2c0*/  @P2 BRA `(.L_x_243) ;  /* 0x0000000000442947 */ /* 0x000fea0003800000 */
[----:B------:R-:W-:Y:S02]  /*f2d0*/  VIADD R5, R35, 0x1 ;  /* 0x0000000123057836 */ /* 0x000fe40000000000 */
[----:B------:R-:W-:-:S03]  /*f2e0*/  IMAD.MOV.U32 R33, RZ, RZ, R36 ;  /* 0x000000ffff217224 */ /* 0x000fc600078e0024 */
[----:B------:R-:W-:-:S13]  /*f2f0*/  ISETP.NE.AND P2, PT, R5, 0x3, PT ;  /* 0x000000030500780c */ /* 0x000fda0003f45270 */
[----:B------:R-:W-:Y:S05]  /*f300*/  @P2 BRA `(.L_x_243) ;  /* 0x0000000000342947 */ /* 0x000fea0003800000 */
[----:B------:R-:W2:Y:S01]  /*f310*/  LDG.E R5, desc[UR4][R2.64+0x8c] ;  /* 0x00008c0402057981 */ /* 0x000ea2000c1e1900 */
[----:B------:R-:W-:Y:S02]  /*f320*/  ISETP.NE.AND P4, PT, R37, RZ, PT ;  /* 0x000000ff2500720c */ /* 0x000fe40003f85270 */
[----:B------:R-:W-:Y:S02]  /*f330*/  ISETP.NE.AND P3, PT, R36, 0x2, PT ;  /* 0x000000022400780c */ /* 0x000fe40003f65270 */
[----:B------:R-:W-:Y:S02]  /*f340*/  SEL R33, RZ, 0x1, P4 ;  /* 0x00000001ff217807 */ /* 0x000fe40002000000 */
[----:B--2---:R-:W-:Y:S01]  /*f350*/  ISETP.NE.AND P2, PT, R5, RZ, PT ;  /* 0x000000ff0500720c */ /* 0x004fe20003f45270 */
[----:B------:R-:W-:-:S06]  /*f360*/  IMAD.MOV.U32 R5, RZ, RZ, 0x2 ;  /* 0x00000002ff057424 */ /* 0x000fcc00078e00ff */
[----:B------:R-:W-:-:S06]  /*f370*/  @P4 IMAD.MOV R5, RZ, RZ, 0x1 ;  /* 0x00000001ff054424 */ /* 0x000fcc00078e02ff */
[----:B------:R-:W-:Y:S02]  /*f380*/  @P2 IMAD.MOV R5, RZ, RZ, R33 ;  /* 0x000000ffff052224 */ /* 0x000fe400078e0221 */
[----:B------:R-:W-:Y:S02]  /*f390*/  IMAD.MOV.U32 R33, RZ, RZ, R36 ;  /* 0x000000ffff217224 */ /* 0x000fe400078e0024 */
[----:B------:R-:W-:Y:S02]  /*f3a0*/  IMAD.MOV.U32 R35, RZ, RZ, R5 ;  /* 0x000000ffff237224 */ /* 0x000fe400078e0005 */
[----:B------:R-:W-:Y:S02]  /*f3b0*/  IMAD.MOV.U32 R5, RZ, RZ, 0x3 ;  /* 0x00000003ff057424 */ /* 0x000fe400078e00ff */
[----:B------:R-:W-:-:S04]  /*f3c0*/  @P3 IMAD.MOV R35, RZ, RZ, -R35 ;  /* 0x000000ffff233224 */ /* 0x000fc800078e0a23 */
[----:B------:R-:W-:-:S07]  /*f3d0*/  IMAD.IADD R0, R0, 0x1, R35 ;  /* 0x0000000100007824 */ /* 0x000fce00078e0223 */
.L_x_243:
[----:B------:R-:W-:Y:S05]  /*f3e0*/  BSYNC.RECONVERGENT B2 ;  /* 0x0000000000027941 */ /* 0x000fea0003800200 */
.L_x_242:
[----:B------:R-:W-:Y:S01]  /*f3f0*/  ISETP.NE.AND P2, PT, R5, 0x2, PT ;  /* 0x000000020500780c */ /* 0x000fe20003f45270 */
[----:B------:R-:W-:Y:S01]  /*f400*/  IMAD.MOV.U32 R34, RZ, RZ, R42 ;  /* 0x000000ffff227224 */ /* 0x000fe200078e002a */
[----:B------:R-:W-:Y:S01]  /*f410*/  ISETP.EQ.OR P0, PT, R41, RZ, P0 ;  /* 0x000000ff2900720c */ /* 0x000fe20000702670 */
[----:B------:R-:W-:Y:S01]  /*f420*/  BSSY.RECONVERGENT B2, `(.L_x_244) ;  /* 0x000002a000027945 */ /* 0x000fe20003800200 */
[----:B------:R-:W-:Y:S02]  /*f430*/  ISETP.NE.OR P2, PT, R38, R33, P2 ;  /* 0x000000212600720c */ /* 0x000fe40001745670 */
[----:B------:R-:W-:Y:S02]  /*f440*/  ISETP.EQ.OR P1, PT, R40, RZ, P1 ;  /* 0x000000ff2800720c */ /* 0x000fe40000f22670 */
[----:B------:R-:W-:Y:S02]  /*f450*/  ISETP.EQ.OR P2, PT, R33, RZ, P2 ;  /* 0x000000ff2100720c */ /* 0x000fe40001742670 */
[----:B------:R-:W-:-:S02]  /*f460*/  PLOP3.LUT P4, PT, P0, P1, PT, 0xf8, 0x8f ;  /* 0x00000000008f781c */ /* 0x000fc40000783f70 */
[----:B------:R-:W-:-:S09]  /*f470*/  ISETP.NE.AND P3, PT, R33, 0x2, !P2 ;  /* 0x000000022100780c */ /* 0x000fd20005765270 */
[----:B------:R-:W-:Y:S02]  /*f480*/  @!P2 ISETP.NE.AND P6, PT, R39, RZ, PT ;  /* 0x000000ff2700a20c */ /* 0x000fe40003fc5270 */
[----:B------:R-:W-:Y:S01]  /*f490*/  @!P4 IMAD.MOV.U32 R34, RZ, RZ, R40 ;  /* 0x000000ffff22c224 */ /* 0x000fe200078e0028 */
[C---:B------:R-:W-:Y:S02]  /*f4a0*/  @!P4 ISETP.NE.AND P5, PT, R43.reuse, RZ, PT ;  /* 0x000000ff2b00c20c */ /* 0x040fe40003fa5270 */
[----:B------:R-:W-:Y:S02]  /*f4b0*/  @!P2 SEL R5, RZ, 0x1, P6 ;  /* 0x00000001ff05a807 */ /* 0x000fe40003000000 */
[----:B------:R-:W-:Y:S02]  /*f4c0*/  @P3 SEL R5, RZ, 0xffffffff, P6 ;  /* 0xffffffffff053807 */ /* 0x000fe40003000000 */
[----:B------:R-:W-:Y:S02]  /*f4d0*/  @!P4 SEL R33, RZ, 0x1, P5 ;  /* 0x00000001ff21c807 */ /* 0x000fe40002800000 */
[----:B------:R-:W-:Y:S01]  /*f4e0*/  ISETP.NE.AND P3, PT, R43, R34, PT ;  /* 0x000000222b00720c */ /* 0x000fe20003f65270 */
[----:B------:R-:W-:Y:S01]  /*f4f0*/  @!P2 IMAD.IADD R0, R0, 0x1, R5 ;  /* 0x000000010000a824 */ /* 0x000fe200078e0205 */
[----:B------:R-:W-:Y:S01]  /*f500*/  ISETP.NE.AND P5, PT, R40, 0x2, !P4 ;  /* 0x000000022800780c */ /* 0x000fe200067a5270 */
[----:B------:R-:W-:Y:S01]  /*f510*/  @!P4 IMAD.MOV R35, RZ, RZ, -R33 ;  /* 0x000000ffff23c224 */ /* 0x000fe200078e0a21 */
[----:B------:R-:W-:-:S02]  /*f520*/  ISETP.EQ.OR P3, PT, R34, RZ, P3 ;  /* 0x000000ff2200720c */ /* 0x000fc40001f62670 */
[----:B------:R-:W-:-:S04]  /*f530*/  SEL R5, R6, 0x3, P1 ;  /* 0x0000000306057807 */ /* 0x000fc80000800000 */
[----:B------:R-:W-:Y:S01]  /*f540*/  SEL R5, R5, 0x1, !P0 ;  /* 0x0000000105057807 */ /* 0x000fe20004000000 */
[----:B------:R-:W-:-:S04]  /*f550*/  @!P4 IMAD.MOV.U32 R5, RZ, RZ, 0x3 ;  /* 0x00000003ff05c424 */ /* 0x000fc800078e00ff */
[----:B------:R-:W-:Y:S02]  /*f560*/  @P5 IMAD.MOV.U32 R33, RZ, RZ, R35 ;  /* 0x000000ffff215224 */ /* 0x000fe400078e0023 */
[----:B------:R-:W-:Y:S02]  /*f570*/  IMAD.MOV.U32 R35, RZ, RZ, R43 ;  /* 0x000000ffff237224 */ /* 0x000fe400078e002b */
[----:B------:R-:W-:Y:S02]  /*f580*/  @!P4 IMAD.IADD R0, R0, 0x1, R33 ;  /* 0x000000010000c824 */ /* 0x000fe400078e0221 */
[----:B------:R-:W-:Y:S01]  /*f590*/  IMAD.MOV.U32 R33, RZ, RZ, 0x1 ;  /* 0x00000001ff217424 */ /* 0x000fe200078e00ff */
[----:B------:R-:W-:Y:S06]  /*f5a0*/  @P3 BRA `(.L_x_245) ;  /* 0x0000000000443947 */ /* 0x000fec0003800000 */
[----:B------:R-:W-:Y:S02]  /*f5b0*/  VIADD R33, R5, 0x1 ;  /* 0x0000000105217836 */ /* 0x000fe40000000000 */
[----:B------:R-:W-:-:S03]  /*f5c0*/  IMAD.MOV.U32 R35, RZ, RZ, R34 ;  /* 0x000000ffff237224 */ /* 0x000fc600078e0022 */
[----:B------:R-:W-:-:S13]  /*f5d0*/  ISETP.NE.AND P0, PT, R33, 0x3, PT ;  /* 0x000000032100780c */ /* 0x000fda0003f05270 */
[----:B------:R-:W-:Y:S05]  /*f5e0*/  @P0 BRA `(.L_x_245) ;  /* 0x0000000000340947 */ /* 0x000fea0003800000 */
[----:B------:R-:W2:Y:S01]  /*f5f0*/  LDG.E R5, desc[UR4][R2.64+0x74] ;  /* 0x0000740402057981 */ /* 0x000ea2000c1e1900 */
[----:B------:R-:W-:Y:S01]  /*f600*/  ISETP.NE.AND P1, PT, R42, RZ, PT ;  /* 0x000000ff2a00720c */ /* 0x000fe20003f25270 */
[----:B------:R-:W-:Y:S01]  /*f610*/  IMAD.MOV.U32 R33, RZ, RZ, 0x2 ;  /* 0x00000002ff217424 */ /* 0x000fe200078e00ff */
[----:B------:R-:W-:Y:S01]  /*f620*/  ISETP.NE.AND P2, PT, R34, 0x2, PT ;  /* 0x000000022200780c */ /* 0x000fe20003f45270 */
[----:B------:R-:W-:-:S10]  /*f630*/  IMAD.MOV.U32 R35, RZ, RZ, R34 ;  /* 0x000000ffff237224 */ /* 0x000fd400078e0022 */
[----:B------:R-:W-:Y:S01]  /*f640*/  @P1 IMAD.MOV R33, RZ, RZ, 0x1 ;  /* 0x00000001ff211424 */ /* 0x000fe200078e02ff */
[----:B--2---:R-:W-:Y:S02]  /*f650*/  ISETP.NE.AND P0, PT, R5, RZ, PT ;  /* 0x000000ff0500720c */ /* 0x004fe40003f05270 */
[----:B------:R-:W-:-:S11]  /*f660*/  SEL R5, RZ, 0x1, P1 ;  /* 0x00000001ff057807 */ /* 0x000fd60000800000 */
[----:B------:R-:W-:-:S04]  /*f670*/  @P0 IMAD.MOV R33, RZ, RZ, R5 ;  /* 0x000000ffff210224 */ /* 0x000fc800078e0205 */
[----:B------:R-:W-:Y:S02]  /*f680*/  IMAD.MOV.U32 R5, RZ, RZ, R33 ;  /* 0x000000ffff057224 */ /* 0x000fe400078e0021 */
[----:B------:R-:W-:Y:S02]  /*f690*/  IMAD.MOV.U32 R33, RZ, RZ, 0x3 ;  /* 0x00000003ff217424 */ /* 0x000fe400078e00ff */
[----:B------:R-:W-:-:S04]  /*f6a0*/  @P2 IMAD.MOV R5, RZ, RZ, -R5 ;  /* 0x000000ffff052224 */ /* 0x000fc800078e0a05 */
[----:B------:R-:W-:-:S07]  /*f6b0*/  IMAD.IADD R0, R0, 0x1, R5 ;  /* 0x0000000100007824 */ /* 0x000fce00078e0205 */
.L_x_245:
[----:B------:R-:W-:Y:S05]  /*f6c0*/  BSYNC.RECONVERGENT B2 ;  /* 0x0000000000027941 */ /* 0x000fea0003800200 */
.L_x_244:
[----:B------:R-:W-:Y:S01]  /*f6d0*/  ISETP.NE.AND P0, PT, R44, R35, PT ;  /* 0x000000232c00720c */ /* 0x000fe20003f05270 */
        /* <DEDUP_REMOVED lines=12> */
[----:B------:R-:W-:Y:S01]  /*f7a0*/  ISETP.NE.AND P4, PT, R43, RZ, PT ;  /* 0x000000ff2b00720c */ /* 0x000fe20003f85270 */
[----:B------:R-:W-:Y:S01]  /*f7b0*/  IMAD.MOV.U32 R34, RZ, RZ, R35 ;  /* 0x000000ffff227224 */ /* 0x000fe200078e0023 */
[----:B------:R-:W-:Y:S02]  /*f7c0*/  ISETP.NE.AND P3, PT, R35, 0x2, PT ;  /* 0x000000022300780c */ /* 0x000fe40003f65270 */
[----:B------:R-:W-:Y:S02]  /*f7d0*/  SEL R33, RZ, 0x1, P4 ;  /* 0x00000001ff217807 */ /* 0x000fe40002000000 */
[----:B--2---:R-:W-:Y:S01]  /*f7e0*/  ISETP.NE.AND P2, PT, R5, RZ, PT ;  /* 0x000000ff0500720c */ /* 0x004fe20003f45270 */
[----:B------:R-:W-:-:S06]  /*f7f0*/  IMAD.MOV.U32 R5, RZ, RZ, 0x2 ;  /* 0x00000002ff057424 */ /* 0x000fcc00078e00ff */
[----:B------:R-:W-:-:S06]  /*f800*/  @P4 IMAD.MOV R5, RZ, RZ, 0x1 ;  /* 0x00000001ff054424 */ /* 0x000fcc00078e02ff */
[----:B------:R-:W-:-:S04]  /*f810*/  @P2 IMAD.MOV R5, RZ, RZ, R33 ;  /* 0x000000ffff052224 */ /* 0x000fc800078e0221 */
[----:B------:R-:W-:Y:S02]  /*f820*/  IMAD.MOV.U32 R33, RZ, RZ, R5 ;  /* 0x000000ffff217224 */ /* 0x000fe400078e0005 */
[----:B------:R-:W-:Y:S02]  /*f830*/  IMAD.MOV.U32 R5, RZ, RZ, 0x3 ;  /* 0x00000003ff057424 */ /* 0x000fe400078e00ff */
[----:B------:R-:W-:-:S04]  /*f840*/  @P3 IMAD.MOV R33, RZ, RZ, -R33 ;  /* 0x000000ffff213224 */ /* 0x000fc800078e0a21 */
[----:B------:R-:W-:-:S07]  /*f850*/  IMAD.IADD R0, R0, 0x1, R33 ;  /* 0x0000000100007824 */ /* 0x000fce00078e0221 */
.L_x_247:
[----:B------:R-:W-:Y:S05]  /*f860*/  BSYNC.RECONVERGENT B2 ;  /* 0x0000000000027941 */ /* 0x000fea0003800200 */
.L_x_246:
        /* <DEDUP_REMOVED lines=45> */
.L_x_249:
[----:B------:R-:W-:Y:S05]  /*fb40*/  BSYNC.RECONVERGENT B2 ;  /* 0x0000000000027941 */ /* 0x000fea0003800200 */
.L_x_248:
        /* <DEDUP_REMOVED lines=25> */
.L_x_251:
[----:B------:R-:W-:Y:S05]  /*fce0*/  BSYNC.RECONVERGENT B2 ;  /* 0x0000000000027941 */ /* 0x000fea0003800200 */
.L_x_250:
[----:B------:R-:W-:Y:S01]  /*fcf0*/  ISETP.NE.AND P2, PT, R5, 0x2, PT ;  /* 0x000000020500780c */ /* 0x000fe20003f45270 */
[----:B------:R-:W-:Y:S01]  /*fd00*/  BSSY.RECONVERGENT B2, `(.L_x_252) ;  /* 0x000002b000027945 */ /* 0x000fe20003800200 */
[----:B------:R-:W-:Y:S01]  /*fd10*/  ISETP.EQ.OR P0, PT, R31, RZ, P0 ;  /* 0x000000ff1f00720c */ /* 0x000fe20000702670 */
[----:B------:R-:W-:Y:S01]  /*fd20*/  IMAD.MOV.U32 R31, RZ, RZ, R27 ;  /* 0x000000ffff1f7224 */ /* 0x000fe200078e001b */
[----:B------:R-:W-:Y:S01]  /*fd30*/  ISETP.NE.OR P2, PT, R30, R35, P2 ;  /* 0x000000231e00720c */ /* 0x000fe20001745670 */
[----:B------:R-:W-:Y:S01]  /*fd40*/  IMAD.MOV.U32 R30, RZ, RZ, R26 ;  /* 0x000000ffff1e7224 */ /* 0x000fe200078e001a */
        /* <DEDUP_REMOVED lines=9> */
[----:B------:R-:W-:Y:S02]  /*fde0*/  ISETP.NE.AND P3, PT, R26, R31, PT ;  /* 0x0000001f1a00720c */ /* 0x000fe40003f65270 */
[----:B------:R-:W-:Y:S01]  /*fdf0*/  @!P4 SEL R29, RZ, 0x1, P5 ;  /* 0x00000001ff1dc807 */ /* 0x000fe20002800000 */
[----:B------:R-:W-:Y:S01]  /*fe00*/  @!P2 IMAD.IADD R0, R0, 0x1, R5 ;  /* 0x000000010000a824 */ /* 0x000fe200078e0205 */
[----:B------:R-:W-:-:S02]  /*fe10*/  ISETP.NE.AND P5, PT, R28, 0x2, !P4 ;  /* 0x000000021c00780c */ /* 0x000fc400067a5270 */
[----:B------:R-:W-:Y:S01]  /*fe20*/  ISETP.EQ.OR P3, PT, R31, RZ, P3 ;  /* 0x000000ff1f00720c */ /* 0x000fe20001f62670 */
[----:B------:R-:W-:Y:S01]  /*fe30*/  @!P4 IMAD.MOV R28, RZ, RZ, -R29 ;  /* 0x000000ffff1cc224 */ /* 0x000fe200078e0a1d */
[----:B------:R-:W-:-:S04]  /*fe40*/  SEL R5, R6, 0x3, P1 ;  /* 0x0000000306057807 */ /* 0x000fc80000800000 */
[----:B------:R-:W-:Y:S01]  /*fe50*/  SEL R5, R5, 0x1, !P0 ;  /* 0x0000000105057807 */ /* 0x000fe20004000000 */
[----:B------:R-:W-:-:S04]  /*fe60*/  @!P4 IMAD.MOV.U32 R5, RZ, RZ, 0x3 ;  /* 0x00000003ff05c424 */ /* 0x000fc800078e00ff */
[----:B------:R-:W-:Y:S02]  /*fe70*/  @P5 IMAD.MOV.U32 R29, RZ, RZ, R28 ;  /* 0x000000ffff1d5224 */ /* 0x000fe400078e001c */
[----:B------:R-:W-:Y:S02]  /*fe80*/  IMAD.MOV.U32 R28, RZ, RZ, 0x1 ;  /* 0x00000001ff1c7424 */ /* 0x000fe400078e00ff */
[----:B------:R-:W-:Y:S01]  /*fe90*/  @!P4 IMAD.IADD R0, R0, 0x1, R29 ;  /* 0x000000010000c824 */ /* 0x000fe200078e021d */
        /* <DEDUP_REMOVED lines=9> */
[----:B------:R-:W-:Y:S02]  /*ff30*/  IMAD.MOV.U32 R30, RZ, RZ, R31 ;  /* 0x000000ffff1e7224 */ /* 0x000fe400078e001f */
[----:B------:R-:W-:-:S08]  /*ff40*/  IMAD.MOV.U32 R28, RZ, RZ, 0x3 ;  /* 0x00000003ff1c7424 */ /* 0x000fd000078e00ff */
[----:B------:R-:W-:Y:S01]  /*ff50*/  @P1 IMAD.MOV R27, RZ, RZ, 0x1 ;  /* 0x00000001ff1b1424 */ /* 0x000fe200078e02ff */
[----:B--2---:R-:W-:Y:S02]  /*ff60*/  ISETP.NE.AND P0, PT, R5, RZ, PT ;  /* 0x000000ff0500720c */ /* 0x004fe40003f05270 */
[----:B------:R-:W-:-:S11]  /*ff70*/  SEL R5, RZ, 0x1, P1 ;  /* 0x00000001ff057807 */ /* 0x000fd60000800000 */
[----:B------:R-:W-:-:S04]  /*ff80*/  @P0 IMAD.MOV R27, RZ, RZ, R5 ;  /* 0x000000ffff1b0224 */ /* 0x000fc800078e0205 */
[----:B------:R-:W-:-:S04]  /*ff90*/  @P2 IMAD.MOV R27, RZ, RZ, -R27 ;  /* 0x000000ffff1b2224 */ /* 0x000fc800078e0a1b */
[----:B------:R-:W-:-:S07]  /*ffa0*/  IMAD.IADD R0, R0, 0x1, R27 ;  /* 0x0000000100007824 */ /* 0x000fce00078e021b */
.L_x_253:
[----:B------:R-:W-:Y:S05]  /*ffb0*/  BSYNC.RECONVERGENT B2 ;  /* 0x0000000000027941 */ /* 0x000fea0003800200 */
.L_x_252:
        /* <DEDUP_REMOVED lines=25> */
.L_x_255:
[----:B------:R-:W-:Y:S05]  /*10150*/  BSYNC.RECONVERGENT B2 ;  /* 0x0000000000027941 */ /* 0x000fea0003800200 */
.L_x_254:
        /* <DEDUP_REMOVED lines=44> */
.L_x_257:
[----:B------:R-:W-:Y:S05]  /*10420*/  BSYNC.RECONVERGENT B2 ;  /* 0x0000000000027941 */ /* 0x000fea0003800200 */
.L_x_256:
        /* <DEDUP_REMOVED lines=25> */
.L_x_259:
[----:B------:R-:W-:Y:S05]  /*105c0*/  BSYNC.RECONVERGENT B2 ;  /* 0x0000000000027941 */ /* 0x000fea0003800200 */
.L_x_258:
        /* <DEDUP_REMOVED lines=44> */
.L_x_261:
[----:B------:R-:W-:Y:S05]  /*10890*/  BSYNC.RECONVERGENT B2 ;  /* 0x0000000000027941 */ /* 0x000fea0003800200 */
.L_x_260:
        /* <DEDUP_REMOVED lines=25> */
.L_x_263:
[----:B------:R-:W-:Y:S05]  /*10a30*/  BSYNC.RECONVERGENT B2 ;  /* 0x0000000000027941 */ /* 0x000fea0003800200 */
.L_x_262:
[----:B------:R-:W-:Y:S01]  /*10a40*/  ISETP.NE.AND P2, PT, R5, 0x2, PT ;  /* 0x000000020500780c */ /* 0x000fe20003f45270 */
[----:B------:R-:W-:Y:S01]  /*10a50*/  BSSY.RECONVERGENT B2, `(.L_x_264) ;  /* 0x000002b000027945 */ /* 0x000fe20003800200 */
[----:B------:R-:W-:Y:S02]  /*10a60*/  ISETP.EQ.OR P0, PT, R11, RZ, P0 ;  /* 0x000000ff0b00720c */ /* 0x000fe40000702670 */
[----:B------:R-:W-:Y:S02]  /*10a70*/  ISETP.NE.OR P2, PT, R12, R15, P2 ;  /* 0x0000000f0c00720c */ /* 0x000fe40001745670 */
[----:B------:R-:W-:Y:S02]  /*10a80*/  ISETP.EQ.OR P1, PT, R10, RZ, P1 ;  /* 0x000000ff0a00720c */ /* 0x000fe40000f22670 */
[----:B------:R-:W-:Y:S02]  /*10a90*/  ISETP.EQ.OR P2, PT, R15, RZ, P2 ;  /* 0x000000ff0f00720c */ /* 0x000fe40001742670 */
[----:B------:R-:W-:-:S02]  /*10aa0*/  PLOP3.LUT P4, PT, P0, P1, PT, 0xf8, 0x8f ;  /* 0x00000000008f781c */ /* 0x000fc40000783f70 */
[----:B------:R-:W-:Y:S02]  /*10ab0*/  ISETP.NE.AND P3, PT, R15, 0x2, !P2 ;  /* 0x000000020f00780c */ /* 0x000fe40005765270 */
[----:B------:R-:W-:-:S04]  /*10ac0*/  SEL R6, R6, 0x3, P1 ;  /* 0x0000000306067807 */ /* 0x000fc80000800000 */
[----:B------:R-:W-:-:S03]  /*10ad0*/  SEL R6, R6, 0x1, !P0 ;  /* 0x0000000106067807 */ /* 0x000fc60004000000 */
[----:B------:R-:W-:Y:S01]  /*10ae0*/  @!P2 ISETP.NE.AND P6, PT, R13, RZ, PT ;  /* 0x000000ff0d00a20c */ /* 0x000fe20003fc5270 */
[----:B------:R-:W-:Y:S01]  /*10af0*/  IMAD.MOV.U32 R13, RZ, RZ, R9 ;  /* 0x000000ffff0d7224 */ /* 0x000fe200078e0009 */
[C---:B------:R-:W-:Y:S01]  /*10b00*/  @!P4 ISETP.NE.AND P5, PT, R8.reuse, RZ, PT ;  /* 0x000000ff0800c20c */ /* 0x040fe20003fa5270 */
[----:B------:R-:W-:Y:S01]  /*10b10*/  @!P4 IMAD.MOV.U32 R13, RZ, RZ, R10 ;  /* 0x000000ffff0dc224 */ /* 0x000fe200078e000a */
[----:B------:R-:W-:Y:S01]  /*10b20*/  @!P2 SEL R5, RZ, 0x1, P6 ;  /* 0x00000001ff05a807 */ /* 0x000fe20003000000 */
[----:B------:R-:W-:Y:S01]  /*10b30*/  @!P4 IMAD.MOV.U32 R6, RZ, RZ, 0x3 ;  /* 0x00000003ff06c424 */ /* 0x000fe200078e00ff */
[----:B------:R-:W-:Y:S02]  /*10b40*/  @P3 SEL R5, RZ, 0xffffffff, P6 ;  /* 0xffffffffff053807 */ /* 0x000fe40003000000 */
[----:B------:R-:W-:Y:S02]  /*10b50*/  ISETP.NE.AND P3, PT, R8, R13, PT ;  /* 0x0000000d0800720c */ /* 0x000fe40003f65270 */
[----:B------:R-:W-:Y:S01]  /*10b60*/  @!P4 SEL R11, RZ, 0x1, P5 ;  /* 0x00000001ff0bc807 */ /* 0x000fe20002800000 */
[----:B------:R-:W-:Y:S01]  /*10b70*/  @!P2 IMAD.IADD R0, R0, 0x1, R5 ;  /* 0x000000010000a824 */ /* 0x000fe200078e0205 */
[----:B------:R-:W-:Y:S01]  /*10b80*/  ISETP.NE.AND P5, PT, R10, 0x2, !P4 ;  /* 0x000000020a00780c */ /* 0x000fe200067a5270 */
[----:B------:R-:W-:Y:S01]  /*10b90*/  IMAD.MOV.U32 R5, RZ, RZ, 0x1 ;  /* 0x00000001ff057424 */ /* 0x000fe200078e00ff */
[----:B------:R-:W-:Y:S01]  /*10ba0*/  ISETP.EQ.OR P3, PT, R13, RZ, P3 ;  /* 0x000000ff0d00720c */ /* 0x000fe20001f62670 */
[----:B------:R-:W-:-:S10]  /*10bb0*/  @!P4 IMAD.MOV R10, RZ, RZ, -R11 ;  /* 0x000000ffff0ac224 */ /* 0x000fd400078e0a0b */
[----:B------:R-:W-:Y:S02]  /*10bc0*/  @P5 IMAD.MOV.U32 R11, RZ, RZ, R10 ;  /* 0x000000ffff0b5224 */ /* 0x000fe400078e000a */
[----:B------:R-:W-:Y:S02]  /*10bd0*/  IMAD.MOV.U32 R10, RZ, RZ, R8 ;  /* 0x000000ffff0a7224 */ /* 0x000fe400078e0008 */
        /* <DEDUP_REMOVED lines=14> */
[----:B------:R-:W-:Y:S02]  /*10cc0*/  @P0 IMAD.MOV R6, RZ, RZ, R5 ;  /* 0x000000ffff060224 */ /* 0x000fe400078e0205 */
[----:B------:R-:W-:Y:S02]  /*10cd0*/  IMAD.MOV.U32 R5, RZ, RZ, 0x3 ;  /* 0x00000003ff057424 */ /* 0x000fe400078e00ff */
[----:B------:R-:W-:-:S04]  /*10ce0*/  @P2 IMAD.MOV R6, RZ, RZ, -R6 ;  /* 0x000000ffff062224 */ /* 0x000fc800078e0a06 */
[----:B------:R-:W-:-:S07]  /*10cf0*/  IMAD.IADD R0, R0, 0x1, R6 ;  /* 0x0000000100007824 */ /* 0x000fce00078e0206 */
.L_x_265:
[----:B------:R-:W-:Y:S05]  /*10d00*/  BSYNC.RECONVERGENT B2 ;  /* 0x0000000000027941 */ /* 0x000fea0003800200 */
.L_x_264:
[----:B------:R-:W-:Y:S01]  /*10d10*/  ISETP.NE.AND P0, PT, R7, R10, PT ;  /* 0x0000000a0700720c */ /* 0x000fe20003f05270 */
[----:B------:R-:W-:Y:S01]  /*10d20*/  BSSY.RECONVERGENT B2, `(.L_x_266) ;  /* 0x0000015000027945 */ /* 0x000fe20003800200 */
[----:B------:R-:W-:Y:S02]  /*10d30*/  IMAD.MOV.U32 R6, RZ, RZ, 0x1 ;  /* 0x00000001ff067424 */ /* 0x000fe400078e00ff */
[----:B------:R-:W-:Y:S01]  /*10d40*/  ISETP.EQ.OR P0, PT, R10, RZ, P0 ;  /* 0x000000ff0a00720c */ /* 0x000fe20000702670 */
[----:B------:R-:W-:-:S12]  /*10d50*/  IMAD.MOV.U32 R9, RZ, RZ, R7 ;  /* 0x000000ffff097224 */ /* 0x000fd800078e0007 */
        /* <DEDUP_REMOVED lines=13> */
[----:B------:R-:W-:Y:S02]  /*10e30*/  @P0 IMAD.MOV R5, RZ, RZ, R6 ;  /* 0x000000ffff050224 */ /* 0x000fe400078e0206 */
[----:B------:R-:W-:Y:S02]  /*10e40*/  IMAD.MOV.U32 R6, RZ, RZ, 0x3 ;  /* 0x00000003ff067424 */ /* 0x000fe400078e00ff */
[----:B------:R-:W-:-:S04]  /*10e50*/  @P1 IMAD.MOV R5, RZ, RZ, -R5 ;  /* 0x000000ffff051224 */ /* 0x000fc800078e0a05 */
[----:B------:R-:W-:-:S07]  /*10e60*/  IMAD.IADD R0, R0, 0x1, R5 ;  /* 0x0000000100007824 */ /* 0x000fce00078e0205 */
.L_x_267:
[----:B------:R-:W-:Y:S05]  /*10e70*/  BSYNC.RECONVERGENT B2 ;  /* 0x0000000000027941 */ /* 0x000fea0003800200 */
.L_x_266:
[----:B------:R-:W-:Y:S01]  /*10e80*/  ISETP.NE.AND P0, PT, R6, 0x2, PT ;  /* 0x000000020600780c */ /* 0x000fe20003f05270 */
[----:B------:R-:W-:-:S03]  /*10e90*/  IMAD.MOV.U32 R13, RZ, RZ, RZ ;  /* 0x000000ffff0d7224 */ /* 0x000fc600078e00ff */
[----:B------:R-:W-:Y:S02]  /*10ea0*/  ISETP.NE.OR P0, PT, R4, R9, P0 ;  /* 0x000000090400720c */ /* 0x000fe40000705670 */
[----:B------:R-:W-:Y:S02]  /*10eb0*/  IADD3 R4, P2, PT, R2, 0xc, RZ ;  /* 0x0000000c02047810 */ /* 0x000fe40007f5e0ff */
[----:B------:R-:W-:-:S04]  /*10ec0*/  ISETP.EQ.OR P0, PT, R9, RZ, P0 ;  /* 0x000000ff0900720c */ /* 0x000fc80000702670 */
[----:B------:R-:W-:Y:S01]  /*10ed0*/  ISETP.NE.AND P3, PT, R9, 0x2, !P0 ;  /* 0x000000020900780c */ /* 0x000fe20004765270 */
[----:B------:R-:W-:-:S08]  /*10ee0*/  IMAD.X R9, RZ, RZ, R3, P2 ;  /* 0x000000ffff097224 */ /* 0x000fd000010e0603 */
[----:B------:R-:W-:-:S04]  /*10ef0*/  @!P0 ISETP.NE.AND P1, PT, R7, RZ, PT ;  /* 0x000000ff0700820c */ /* 0x000fc80003f25270 */
[----:B------:R-:W-:Y:S02]  /*10f00*/  @!P0 SEL R5, RZ, 0x1, P1 ;  /* 0x00000001ff058807 */ /* 0x000fe40000800000 */
[----:B------:R-:W-:-:S05]  /*10f10*/  @P3 SEL R5, RZ, 0xffffffff, P1 ;  /* 0xffffffffff053807 */ /* 0x000fca0000800000 */
[----:B------:R-:W-:-:S07]  /*10f20*/  @!P0 IMAD.IADD R0, R0, 0x1, R5 ;  /* 0x0000000100008824 */ /* 0x000fce00078e0205 */
.L_x_274:
[----:B------:R-:W-:-:S05]  /*10f30*/  IMAD.MOV.U32 R5, RZ, RZ, R9 ;  /* 0x000000ffff057224 */ /* 0x000fca00078e0009 */
[----:B------:R-:W2:Y:S04]  /*10f40*/  LDG.E R6, desc[UR4][R4.64+-0x8] ;  /* 0xfffff80404067981 */ /* 0x000ea8000c1e1900 */
[----:B------:R-:W2:Y:S04]  /*10f50*/  LDG.E R11, desc[UR4][R4.64+-0x4] ;  /* 0xfffffc04040b7981 */ /* 0x000ea8000c1e1900 */
[----:B------:R-:W3:Y:S04]  /*10f60*/  LDG.E R9, desc[UR4][R4.64+-0xc] ;  /* 0xfffff40404097981 */ /* 0x000ee8000c1e1900 */
[----:B------:R-:W4:Y:S04]  /*10f70*/  LDG.E R7, desc[UR4][R4.64] ;  /* 0x0000000404077981 */ /* 0x000f28000c1e1900 */
[----:B------:R-:W4:Y:S04]  /*10f80*/  LDG.E R10, desc[UR4][R4.64+0x4] ;  /* 0x00000404040a7981 */ /* 0x000f28000c1e1900 */
[----:B------:R0:W5:Y:S01]  /*10f90*/  LDG.E R12, desc[UR4][R4.64+0x8] ;  /* 0x00000804040c7981 */ /* 0x000162000c1e1900 */
[----:B------:R-:W-:Y:S01]  /*10fa0*/  IMAD.MOV.U32 R8, RZ, RZ, 0x2 ;  /* 0x00000002ff087424 */ /* 0x000fe200078e00ff */
[----:B------:R-:W-:Y:S01]  /*10fb0*/  BSSY.RECONVERGENT B2, `(.L_x_268) ;  /* 0x0000025000027945 */ /* 0x000fe20003800200 */
[----:B--2---:R-:W-:-:S02]  /*10fc0*/  ISETP.NE.AND P0, PT, R11, R6, PT ;  /* 0x000000060b00720c */ /* 0x004fc40003f05270 */
[C---:B---3--:R-:W-:Y:S02]  /*10fd0*/  ISETP.NE.AND P2, PT, R6.reuse, R9, PT ;  /* 0x000000090600720c */ /* 0x048fe40003f45270 */
[----:B------:R-:W-:Y:S01]  /*10fe0*/  ISETP.EQ.OR P0, PT, R6, RZ, P0 ;  /* 0x000000ff0600720c */ /* 0x000fe20000702670 */
[----:B------:R-:W-:Y:S01]  /*10ff0*/  IMAD.MOV.U32 R6, RZ, RZ, R9 ;  /* 0x000000ffff067224 */ /* 0x000fe200078e0009 */
[----:B------:R-:W-:-:S04]  /*11000*/  ISETP.EQ.OR P2, PT, R9, RZ, P2 ;  /* 0x000000ff0900720c */ /* 0x000fc80001742670 */
[----:B------:R-:W-:Y:S02]  /*11010*/  PLOP3.LUT P4, PT, P0, P2, PT, 0xf8, 0x8f ;  /* 0x00000000008f781c */ /* 0x000fe40000785f70 */
[----:B----4-:R-:W-:Y:S02]  /*11020*/  ISETP.NE.AND P3, PT, R10, R7, PT ;  /* 0x000000070a00720c */ /* 0x010fe40003f65270 */
[----:B------:R-:W-:Y:S02]  /*11030*/  ISETP.NE.AND P5, PT, R9, 0x2, !P4 ;  /* 0x000000020900780c */ /* 0x000fe400067a5270 */
[----:B------:R-:W-:-:S07]  /*11040*/  ISETP.EQ.OR P3, PT, R7, RZ, P3 ;  /* 0x000000ff0700720c */ /* 0x000fce0001f62670 */
[----:B------:R-:W-:Y:S01]  /*11050*/  @P4 IMAD.MOV.U32 R6, RZ, RZ, R11 ;  /* 0x000000ffff064224 */ /* 0x000fe200078e000b */
[----:B------:R-:W-:-:S04]  /*11060*/  @!P4 ISETP.NE.AND P6, PT, R7, RZ, PT ;  /* 0x000000ff0700c20c */ /* 0x000fc80003fc5270 */
[----:B------:R-:W-:Y:S02]  /*11070*/  ISETP.NE.AND P1, PT, R7, R6, PT ;  /* 0x000000060700720c */ /* 0x000fe40003f25270 */
[----:B------:R-:W-:Y:S02]  /*11080*/  @!P4 SEL R9, RZ, 0x1, P6 ;  /* 0x00000001ff09c807 */ /* 0x000fe40003000000 */
[----:B------:R-:W-:Y:S02]  /*11090*/  ISETP.EQ.OR P1, PT, R6, RZ, P1 ;  /* 0x000000ff0600720c */ /* 0x000fe40000f22670 */
[----:B------:R-:W-:Y:S01]  /*110a0*/  SEL R6, R8, 0x3, P2 ;  /* 0x0000000308067807 */ /* 0x000fe20001000000 */
[----:B------:R-:W-:Y:S01]  /*110b0*/  IMAD.MOV.U32 R8, RZ, RZ, 0x1 ;  /* 0x00000001ff087424 */ /* 0x000fe200078e00ff */
[----:B------:R-:W-:Y:S02]  /*110c0*/  @P5 SEL R9, RZ, 0xffffffff, P6 ;  /* 0xffffffffff095807 */ /* 0x000fe40003000000 */
[----:B------:R-:W-:Y:S01]  /*110d0*/  SEL R6, R6, 0x1, !P0 ;  /* 0x0000000106067807 */ /* 0x000fe20004000000 */
[----:B------:R-:W-:-:S02]  /*110e0*/  @!P4 IMAD.MOV.U32 R6, RZ, RZ, 0x3 ;  /* 0x00000003ff06c424 */ /* 0x000fc400078e00ff */
[----:B------:R-:W-:-:S04]  /*110f0*/  @!P4 IMAD.IADD R0, R0, 0x1, R9 ;  /* 0x000000010000c824 */ /* 0x000fc800078e0209 */
[----:B0-----:R-:W-:Y:S05]  /*11100*/  @P1 BRA `(.L_x_269) ;  /* 0x00000000003c1947 */ /* 0x001fea0003800000 */
[----:B------:R-:W-:-:S05]  /*11110*/  VIADD R8, R6, 0x1 ;  /* 0x0000000106087836 */ /* 0x000fca0000000000 */
[----:B------:R-:W-:-:S13]  /*11120*/  ISETP.NE.AND P0, PT, R8, 0x3, PT ;  /* 0x000000030800780c */ /* 0x000fda0003f05270 */
[----:B------:R-:W-:Y:S05]  /*11130*/  @P0 BRA `(.L_x_269) ;  /* 0x0000000000300947 */ /* 0x000fea0003800000 */
[----:B------:R-:W2:Y:S01]  /*11140*/  LDG.E R6, desc[UR4][R4.64+0x4] ;  /* 0x0000040404067981 */ /* 0x000ea2000c1e1900 */
[----:B------:R-:W-:Y:S01]  /*11150*/  ISETP.NE.AND P1, PT, R11, RZ, PT ;  /* 0x000000ff0b00720c */ /* 0x000fe20003f25270 */
[----:B------:R-:W-:Y:S01]  /*11160*/  IMAD.MOV.U32 R8, RZ, RZ, 0x2 ;  /* 0x00000002ff087424 */ /* 0x000fe200078e00ff */
[----:B------:R-:W-:-:S11]  /*11170*/  ISETP.NE.AND P2, PT, R7, 0x2, PT ;  /* 0x000000020700780c */ /* 0x000fd60003f45270 */
        /* <DEDUP_REMOVED lines=8> */
.L_x_269:
[----:B------:R-:W-:Y:S05]  /*11200*/  BSYNC.RECONVERGENT B2 ;  /* 0x0000000000027941 */ /* 0x000fea0003800200 */
.L_x_268:
[----:B------:R-:W-:Y:S01]  /*11210*/  BSSY.RECONVERGENT B2, `(.L_x_270) ;  /* 0x0000010000027945 */ /* 0x000fe20003800200 */
[----:B------:R-:W-:Y:S02]  /*11220*/  VIADD R13, R13, 0x1 ;  /* 0x000000010d0d7836 */ /* 0x000fe40000000000 */
[----:B------:R-:W-:Y:S02]  /*11230*/  IMAD.MOV.U32 R6, RZ, RZ, 0x1 ;  /* 0x00000001ff067424 */ /* 0x000fe400078e00ff */
[----:B------:R-:W-:Y:S01]  /*11240*/  IMAD.MOV.U32 R9, RZ, RZ, R10 ;  /* 0x000000ffff097224 */ /* 0x000fe200078e000a */
[----:B------:R-:W-:Y:S06]  /*11250*/  @P3 BRA `(.L_x_271) ;  /* 0x00000000002c3947 */ /* 0x000fec0003800000 */
[----:B------:R-:W-:Y:S02]  /*11260*/  VIADD R6, R8, 0x1 ;  /* 0x0000000108067836 */ /* 0x000fe40000000000 */
[----:B------:R-:W-:-:S03]  /*11270*/  IMAD.MOV.U32 R9, RZ, RZ, R7 ;  /* 0x000000ffff097224 */ /* 0x000fc600078e0007 */
[----:B------:R-:W-:-:S13]  /*11280*/  ISETP.NE.AND P0, PT, R6, 0x3, PT ;  /* 0x000000030600780c */ /* 0x000fda0003f05270 */
[----:B------:R-:W-:Y:S05]  /*11290*/  @P0 BRA `(.L_x_271) ;  /* 0x00000000001c0947 */ /* 0x000fea0003800000 */
[----:B------:R-:W2:Y:S01]  /*112a0*/  LDG.E R6, desc[UR4][R4.64+0x8] ;  /* 0x0000080404067981 */ /* 0x000ea2000c1e1900 */
[----:B------:R-:W-:Y:S02]  /*112b0*/  ISETP.NE.AND P1, PT, R7, 0x2, PT ;  /* 0x000000020700780c */ /* 0x000fe40003f25270 */
[----:B--2---:R-:W-:Y:S01]  /*112c0*/  ISETP.NE.AND P0, PT, R6, RZ, PT ;  /* 0x000000ff0600720c */ /* 0x004fe20003f05270 */
[----:B------:R-:W-:-:S03]  /*112d0*/  IMAD.MOV.U32 R6, RZ, RZ, 0x3 ;  /* 0x00000003ff067424 */ /* 0x000fc600078e00ff */
[----:B------:R-:W-:-:S07]  /*112e0*/  SEL R7, RZ, 0x1, P0 ;  /* 0x00000001ff077807 */ /* 0x000fce0000000000 */
[----:B------:R-:W-:-:S05]  /*112f0*/  @P1 SEL R7, RZ, 0xffffffff, P0 ;  /* 0xffffffffff071807 */ /* 0x000fca0000000000 */
[----:B------:R-:W-:-:S07]  /*11300*/  IMAD.IADD R0, R0, 0x1, R7 ;  /* 0x0000000100007824 */ /* 0x000fce00078e0207 */
.L_x_271:
[----:B------:R-:W-:Y:S05]  /*11310*/  BSYNC.RECONVERGENT B2 ;  /* 0x0000000000027941 */ /* 0x000fea0003800200 */
.L_x_270:
[----:B-----5:R-:W-:Y:S01]  /*11320*/  ISETP.NE.AND P0, PT, R12, R9, PT ;  /* 0x000000090c00720c */ /* 0x020fe20003f05270 */
[----:B------:R-:W-:Y:S01]  /*11330*/  BSSY.RECONVERGENT B2, `(.L_x_272) ;  /* 0x0000016000027945 */ /* 0x000fe20003800200 */
[----:B------:R-:W-:Y:S01]  /*11340*/  ISETP.NE.AND P1, PT, R13, 0x6, PT ;  /* 0x000000060d00780c */ /* 0x000fe20003f25270 */
[----:B------:R-:W-:Y:S01]  /*11350*/  IMAD.MOV.U32 R7, RZ, RZ, 0x1 ;  /* 0x00000001ff077424 */ /* 0x000fe200078e00ff */
        /* <DEDUP_REMOVED lines=19> */
.L_x_273:
[----:B------:R-:W-:Y:S05]  /*11490*/  BSYNC.RECONVERGENT B2 ;  /* 0x0000000000027941 */ /* 0x000fea0003800200 */
.L_x_272:
[----:B------:R0:W2:Y:S01]  /*114a0*/  LDG.E R9, desc[UR4][R4.64+0xc] ;  /* 0x00000c0404097981 */ /* 0x0000a2000c1e1900 */
[----:B------:R-:W-:Y:S02]  /*114b0*/  ISETP.NE.AND P0, PT, R7, 0x2, PT ;  /* 0x000000020700780c */ /* 0x000fe40003f05270 */
[----:B0-----:R-:W-:Y:S02]  /*114c0*/  IADD3 R4, P3, PT, R4, 0x1c, RZ ;  /* 0x0000001c04047810 */ /* 0x001fe40007f7e0ff */
[----:B--2---:R-:W-:-:S03]  /*114d0*/  ISETP.NE.OR P0, PT, R9, R8, P0 ;  /* 0x000000080900720c */ /* 0x004fc60000705670 */
[----:B------:R-:W-:Y:S01]  /*114e0*/  IMAD.X R9, RZ, RZ, R5, P3 ;  /* 0x000000ffff097224 */ /* 0x000fe200018e0605 */
[----:B------:R-:W-:-:S04]  /*114f0*/  ISETP.EQ.OR P0, PT, R8, RZ, P0 ;  /* 0x000000ff0800720c */ /* 0x000fc80000702670 */
[----:B------:R-:W-:-:S09]  /*11500*/  ISETP.NE.AND P4, PT, R8, 0x2, !P0 ;  /* 0x000000020800780c */ /* 0x000fd20004785270 */
[----:B------:R-:W-:-:S04]  /*11510*/  @!P0 ISETP.NE.AND P2, PT, R12, RZ, PT ;  /* 0x000000ff0c00820c */ /* 0x000fc80003f45270 */
[----:B------:R-:W-:Y:S02]  /*11520*/  @!P0 SEL R7, RZ, 0x1, P2 ;  /* 0x00000001ff078807 */ /* 0x000fe40001000000 */
[----:B------:R-:W-:-:S05]  /*11530*/  @P4 SEL R7, RZ, 0xffffffff, P2 ;  /* 0xffffffffff074807 */ /* 0x000fca0001000000 */
[----:B------:R-:W-:Y:S01]  /*11540*/  @!P0 IMAD.IADD R0, R0, 0x1, R7 ;  /* 0x0000000100008824 */ /* 0x000fe200078e0207 */
[----:B------:R-:W-:Y:S06]  /*11550*/  @P1 BRA `(.L_x_274) ;  /* 0xfffffff800741947 */ /* 0x000fec000383ffff */
[----:B------:R-:W2:Y:S01]  /*11560*/  LDG.E R4, desc[UR4][R2.64] ;  /* 0x0000000402047981 */ /* 0x000ea2000c1e1900 */
[----:B------:R-:W-:Y:S01]  /*11570*/  BSSY.RECONVERGENT B2, `(.L_x_275) ;  /* 0x000000f000027945 */ /* 0x000fe20003800200 */
[----:B--2---:R-:W-:-:S13]  /*11580*/  ISETP.NE.AND P0, PT, R4, RZ, PT ;  /* 0x000000ff0400720c */ /* 0x004fda0003f05270 */
[----:B------:R-:W-:Y:S05]  /*11590*/  @!P0 BRA `(.L_x_276) ;  /* 0x0000000000308947 */ /* 0x000fea0003800000 */
[----:B------:R-:W2:Y:S02]  /*115a0*/  LDG.E R5, desc[UR4][R2.64+0x20] ;  /* 0x0000200402057981 */ /* 0x000ea4000c1e1900 */
[----:B--2---:R-:W-:-:S13]  /*115b0*/  ISETP.NE.AND P0, PT, R5, R4, PT ;  /* 0x000000040500720c */ /* 0x004fda0003f05270 */
[----:B------:R-:W-:Y:S05]  /*115c0*/  @P0 BRA `(.L_x_276) ;  /* 0x0000000000240947 */ /* 0x000fea0003800000 */
[----:B------:R-:W2:Y:S02]  /*115d0*/  LDG.E R5, desc[UR4][R2.64+0x40] ;  /* 0x0000400402057981 */ /* 0x000ea4000c1e1900 */
[----:B--2---:R-:W-:-:S13]  /*115e0*/  ISETP.NE.AND P0, PT, R5, R4, PT ;  /* 0x000000040500720c */ /* 0x004fda0003f05270 */
[----:B------:R-:W-:Y:S05]  /*115f0*/  @P0 BRA `(.L_x_276) ;  /* 0x0000000000180947 */ /* 0x000fea0003800000 */
[----:B------:R-:W2:Y:S02]  /*11600*/  LDG.E R5, desc[UR4][R2.64+0x60] ;  /* 0x0000600402057981 */ /* 0x000ea4000c1e1900 */
[----:B--2---:R-:W-:-:S04]  /*11610*/  ISETP.NE.AND P0, PT, R5, R4, PT ;  /* 0x000000040500720c */ /* 0x004fc80003f05270 */
[----:B------:R-:W-:-:S09]  /*11620*/  ISETP.NE.AND P1, PT, R4, 0x2, P0 ;  /* 0x000000020400780c */ /* 0x000fd20000725270 */
[----:B------:R-:W-:-:S04]  /*11630*/  @P0 VIADD R4, R0, 0x1 ;  /* 0x0000000100040836 */ /* 0x000fc80000000000 */
[----:B------:R-:W-:-:S04]  /*11640*/  @P1 VIADD R4, R0, 0xffffffff ;  /* 0xffffffff00041836 */ /* 0x000fc80000000000 */
[----:B------:R-:W-:-:S07]  /*11650*/  @P0 IMAD.MOV.U32 R0, RZ, RZ, R4 ;  /* 0x000000ffff000224 */ /* 0x000fce00078e0004 */
.L_x_276:
[----:B------:R-:W-:Y:S05]  /*11660*/  BSYNC.RECONVERGENT B2 ;  /* 0x0000000000027941 */ /* 0x000fea0003800200 */
.L_x_275:
        /* <DEDUP_REMOVED lines=16> */
.L_x_278:
[----:B------:R-:W-:Y:S05]  /*11770*/  BSYNC.RECONVERGENT B2 ;  /* 0x0000000000027941 */ /* 0x000fea0003800200 */
.L_x_277:
        /* <DEDUP_REMOVED lines=16> */
.L_x_280:
[----:B------:R-:W-:Y:S05]  /*11880*/  BSYNC.RECONVERGENT B2 ;  /* 0x0000000000027941 */ /* 0x000fea0003800200 */
.L_x_279:
        /* <DEDUP_REMOVED lines=16> */
.L_x_282:
[----:B------:R-:W-:Y:S05]  /*11990*/  BSYNC.RECONVERGENT B2 ;  /* 0x0000000000027941 */ /* 0x000fea0003800200 */
.L_x_281:
        /* <DEDUP_REMOVED lines=16> */
.L_x_284:
[----:B------:R-:W-:Y:S05]  /*11aa0*/  BSYNC.RECONVERGENT B2 ;  /* 0x0000000000027941 */ /* 0x000fea0003800200 */
.L_x_283:
        /* <DEDUP_REMOVED lines=16> */
.L_x_286:
[----:B------:R-:W-:Y:S05]  /*11bb0*/  BSYNC.RECONVERGENT B2 ;  /* 0x0000000000027941 */ /* 0x000fea0003800200 */
.L_x_285:
        /* <DEDUP_REMOVED lines=16> */
.L_x_288:
[----:B------:R-:W-:Y:S05]  /*11cc0*/  BSYNC.RECONVERGENT B2 ;  /* 0x0000000000027941 */ /* 0x000fea0003800200 */
.L_x_287:
        /* <DEDUP_REMOVED lines=16> */
.L_x_290:
[----:B------:R-:W-:Y:S05]  /*11dd0*/  BSYNC.RECONVERGENT B2 ;  /* 0x0000000000027941 */ /* 0x000fea0003800200 */
.L_x_289:
        /* <DEDUP_REMOVED lines=16> */
.L_x_292:
[----:B------:R-:W-:Y:S05]  /*11ee0*/  BSYNC.RECONVERGENT B2 ;  /* 0x0000000000027941 */ /* 0x000fea0003800200 */
.L_x_291:
        /* <DEDUP_REMOVED lines=16> */
.L_x_294:
[----:B------:R-:W-:Y:S05]  /*11ff0*/  BSYNC.RECONVERGENT B2 ;  /* 0x0000000000027941 */ /* 0x000fea0003800200 */
.L_x_293:
        /* <DEDUP_REMOVED lines=16> */
.L_x_296:
[----:B------:R-:W-:Y:S05]  /*12100*/  BSYNC.RECONVERGENT B2 ;  /* 0x0000000000027941 */ /* 0x000fea0003800200 */
.L_x_295:
        /* <DEDUP_REMOVED lines=16> */
.L_x_298:
[----:B------:R-:W-:Y:S05]  /*12210*/  BSYNC.RECONVERGENT B2 ;  /* 0x0000000000027941 */ /* 0x000fea0003800200 */
.L_x_297:
        /* <DEDUP_REMOVED lines=16> */
.L_x_300:
[----:B------:R-:W-:Y:S05]  /*12320*/  BSYNC.RECONVERGENT B2 ;  /* 0x0000000000027941 */ /* 0x000fea0003800200 */
.L_x_299:
        /* <DEDUP_REMOVED lines=16> */
.L_x_302:
[----:B------:R-:W-:Y:S05]  /*12430*/  BSYNC.RECONVERGENT B2 ;  /* 0x0000000000027941 */ /* 0x000fea0003800200 */
.L_x_301:
        /* <DEDUP_REMOVED lines=16> */
.L_x_304:
[----:B------:R-:W-:Y:S05]  /*12540*/  BSYNC.RECONVERGENT B2 ;  /* 0x0000000000027941 */ /* 0x000fea0003800200 */
.L_x_303:
        /* <DEDUP_REMOVED lines=16> */
.L_x_306:
[----:B------:R-:W-:Y:S05]  /*12650*/  BSYNC.RECONVERGENT B2 ;  /* 0x0000000000027941 */ /* 0x000fea0003800200 */
.L_x_305:
        /* <DEDUP_REMOVED lines=16> */
.L_x_308:
[----:B------:R-:W-:Y:S05]  /*12760*/  BSYNC.RECONVERGENT B2 ;  /* 0x0000000000027941 */ /* 0x000fea0003800200 */
.L_x_307:
        /* <DEDUP_REMOVED lines=16> */
.L_x_310:
[----:B------:R-:W-:Y:S05]  /*12870*/  BSYNC.RECONVERGENT B2 ;  /* 0x0000000000027941 */ /* 0x000fea0003800200 */
.L_x_309:
        /* <DEDUP_REMOVED lines=16> */
.L_x_312:
[----:B------:R-:W-:Y:S05]  /*12980*/  BSYNC.RECONVERGENT B2 ;  /* 0x0000000000027941 */ /* 0x000fea0003800200 */
.L_x_311:
        /* <DEDUP_REMOVED lines=16> */
.L_x_314:
[----:B------:R-:W-:Y:S05]  /*12a90*/  BSYNC.RECONVERGENT B2 ;  /* 0x0000000000027941 */ /* 0x000fea0003800200 */
.L_x_313:
[----:B------:R-:W-:Y:S01]  /*12aa0*/  ISETP.NE.AND P0, PT, R5, R17, PT ;  /* 0x000000110500720c */ /* 0x000fe20003f05270 */
[----:B------:R-:W-:Y:S03]  /*12ab0*/  BSSY.RECONVERGENT B2, `(.L_x_315) ;  /* 0x000000a000027945 */ /* 0x000fe60003800200 */
[----:B------:R-:W-:-:S04]  /*12ac0*/  ISETP.NE.OR P0, PT, R17, R12, P0 ;  /* 0x0000000c1100720c */ /* 0x000fc80000705670 */
[----:B------:R-:W-:-:S13]  /*12ad0*/  ISETP.EQ.OR P0, PT, R12, RZ, P0 ;  /* 0x000000ff0c00720c */ /* 0x000fda0000702670 */
[----:B------:R-:W-:Y:S05]  /*12ae0*/  @P0 BRA `(.L_x_316) ;  /* 0x0000000000180947 */ /* 0x000fea0003800000 */
[----:B------:R-:W2:Y:S02]  /*12af0*/  LDG.E R12, desc[UR4][R2.64+0x50] ;  /* 0x00005004020c7981 */ /* 0x000ea4000c1e1900 */
[----:B--2---:R-:W-:-:S04]  /*12b00*/  ISETP.NE.AND P0, PT, R12, R5, PT ;  /* 0x000000050c00720c */ /* 0x004fc80003f05270 */
[----:B------:R-:W-:-:S09]  /*12b10*/  ISETP.NE.AND P6, PT, R5, 0x2, P0 ;  /* 0x000000020500780c */ /* 0x000fd200007c5270 */
[----:B------:R-:W-:-:S04]  /*12b20*/  @P0 VIADD R5, R0, 0x1 ;  /* 0x0000000100050836 */ /* 0x000fc80000000000 */
[----:B------:R-:W-:-:S04]  /*12b30*/  @P6 VIADD R5, R0, 0xffffffff ;  /* 0xffffffff00056836 */ /* 0x000fc80000000000 */
[----:B------:R-:W-:-:S07]  /*12b40*/  @P0 IMAD.MOV.U32 R0, RZ, RZ, R5 ;  /* 0x000000ffff000224 */ /* 0x000fce00078e0005 */
.L_x_316:
[----:B------:R-:W-:Y:S05]  /*12b50*/  BSYNC.RECONVERGENT B2 ;  /* 0x0000000000027941 */ /* 0x000fea0003800200 */
.L_x_315:
        /* <DEDUP_REMOVED lines=11> */
.L_x_318:
[----:B------:R-:W-:Y:S05]  /*12c10*/  BSYNC.RECONVERGENT B2 ;  /* 0x0000000000027941 */ /* 0x000fea0003800200 */
.L_x_317:
[----:B------:R-:W-:Y:S01]  /*12c20*/  ISETP.NE.AND P0, PT, R6, R21, PT ;  /* 0x000000150600720c */ /* 0x000fe20003f05270 */
[----:B------:R-:W-:Y:S03]  /*12c30*/  BSSY.RECONVERGENT B2, `(.L_x_319) ;  /* 0x000000e000027945 */ /* 0x000fe60003800200 */
[----:B------:R-:W-:-:S13]  /*12c40*/  ISETP.EQ.OR P6, PT, R21, RZ, P0 ;  /* 0x000000ff1500720c */ /* 0x000fda00007c2670 */
[----:B------:R-:W-:Y:S05]  /*12c50*/  @P6 BRA `(.L_x_320) ;  /* 0x00000000002c6947 */ /* 0x000fea0003800000 */
[----:B------:R-:W2:Y:S02]  /*12c60*/  LDG.E R5, desc[UR4][R2.64+0x70] ;  /* 0x0000700402057981 */ /* 0x000ea4000c1e1900 */
[----:B--2---:R-:W-:-:S13]  /*12c70*/  ISETP.NE.AND P6, PT, R5, R6, PT ;  /* 0x000000060500720c */ /* 0x004fda0003fc5270 */
[----:B------:R-:W-:Y:S05]  /*12c80*/  @P6 BRA `(.L_x_320) ;  /* 0x0000000000206947 */ /* 0x000fea0003800000 */
[----:B------:R-:W2:Y:S01]  /*12c90*/  LDG.E R5, desc[UR4][R2.64+0x88] ;  /* 0x0000880402057981 */ /* 0x000ea2000c1e1900 */
[----:B------:R-:W-:Y:S02]  /*12ca0*/  P2R R12, PR, RZ, 0x1 ;  /* 0x00000001ff0c7803 */ /* 0x000fe40000000000 */
[----:B--2---:R-:W-:-:S04]  /*12cb0*/  ISETP.NE.AND P6, PT, R5, R6, PT ;  /* 0x000000060500720c */ /* 0x004fc80003fc5270 */
[----:B------:R-:W-:-:S09]  /*12cc0*/  ISETP.NE.AND P0, PT, R6, 0x2, P6 ;  /* 0x000000020600780c */ /* 0x000fd20003705270 */
[----:B------:R-:W-:-:S04]  /*12cd0*/  @P6 VIADD R5, R0, 0x1 ;  /* 0x0000000100056836 */ /* 0x000fc80000000000 */
[----:B------:R-:W-:Y:S01]  /*12ce0*/  @P0 VIADD R5, R0, 0xffffffff ;  /* 0xffffffff00050836 */ /* 0x000fe20000000000 */
[----:B------:R-:W-:-:S03]  /*12cf0*/  ISETP.NE.AND P0, PT, R12, RZ, PT ;  /* 0x000000ff0c00720c */ /* 0x000fc60003f05270 */
[----:B------:R-:W-:-:S10]  /*12d00*/  @P6 IMAD.MOV.U32 R0, RZ, RZ, R5 ;  /* 0x000000ffff006224 */ /* 0x000fd400078e0005 */
.L_x_320:
[----:B------:R-:W-:Y:S05]  /*12d10*/  BSYNC.RECONVERGENT B2 ;  /* 0x0000000000027941 */ /* 0x000fea0003800200 */
.L_x_319:
[----:B------:R-:W-:Y:S04]  /*12d20*/  BSSY.RECONVERGENT B2, `(.L_x_321) ;  /* 0x000000e000027945 */ /* 0x000fe80003800200 */
        /* <DEDUP_REMOVED lines=13> */
.L_x_322:
[----:B------:R-:W-:Y:S05]  /*12e00*/  BSYNC.RECONVERGENT B2 ;  /* 0x0000000000027941 */ /* 0x000fea0003800200 */
.L_x_321:
[----:B------:R-:W-:Y:S01]  /*12e10*/  IMAD.MOV.U32 R12, RZ, RZ, 0x1 ;  /* 0x00000001ff0c7424 */ /* 0x000fe200078e00ff */
[C---:B------:R-:W-:Y:S01]  /*12e20*/  ISETP.NE.AND P1, PT, R19.reuse, 0x2, PT ;  /* 0x000000021300780c */ /* 0x040fe20003f25270 */
[----:B------:R-:W-:Y:S01]  /*12e30*/  BSSY.RECONVERGENT B2, `(.L_x_323) ;  /* 0x0000015000027945 */ /* 0x000fe20003800200 */
[----:B------:R-:W-:Y:S02]  /*12e40*/  ISETP.NE.AND P6, PT, R19, R18, PT ;  /* 0x000000121300720c */ /* 0x000fe40003fc5270 */
[----:B------:R-:W-:Y:S02]  /*12e50*/  SEL R5, R12, 0xffffffff, !P1 ;  /* 0xffffffff0c057807 */ /* 0x000fe40004800000 */
[----:B------:R-:W-:Y:S02]  /*12e60*/  ISETP.NE.AND P1, PT, R4, R19, PT ;  /* 0x000000130400720c */ /* 0x000fe40003f25270 */
[----:B------:R-:W-:Y:S02]  /*12e70*/  SEL R5, R5, RZ, P2 ;  /* 0x000000ff05057207 */ /* 0x000fe40001000000 */
[----:B------:R-:W-:-:S02]  /*12e80*/  ISETP.NE.AND P2, PT, R18, R13, PT ;  /* 0x0000000d1200720c */ /* 0x000fc40003f45270 */
[----:B------:R-:W-:Y:S02]  /*12e90*/  SEL R5, R5, RZ, P1 ;  /* 0x000000ff05057207 */ /* 0x000fe40000800000 */
[----:B------:R-:W-:Y:S02]  /*12ea0*/  ISETP.NE.OR P1, PT, R21, R20, P0 ;  /* 0x000000141500720c */ /* 0x000fe40000725670 */
[----:B------:R-:W-:Y:S02]  /*12eb0*/  SEL R5, R5, RZ, !P6 ;  /* 0x000000ff05057207 */ /* 0x000fe40007000000 */
[----:B------:R-:W-:Y:S02]  /*12ec0*/  ISETP.EQ.OR P1, PT, R20, RZ, P1 ;  /* 0x000000ff1400720c */ /* 0x000fe40000f22670 */
[----:B------:R-:W-:Y:S02]  /*12ed0*/  SEL R5, R5, RZ, !P2 ;  /* 0x000000ff05057207 */ /* 0x000fe40005000000 */
[----:B------:R-:W-:-:S03]  /*12ee0*/  ISETP.NE.AND P0, PT, R7, R10, PT ;  /* 0x0000000a0700720c */ /* 0x000fc60003f05270 */
[----:B------:R-:W-:Y:S01]  /*12ef0*/  IMAD.IADD R0, R5, 0x1, R0 ;  /* 0x0000000105007824 */ /* 0x000fe200078e0200 */
[----:B------:R-:W-:-:S05]  /*12f00*/  ISETP.EQ.OR P2, PT, R10, RZ, P0 ;  /* 0x000000ff0a00720c */ /* 0x000fca0000742670 */
[----:B------:R-:W-:Y:S08]  /*12f10*/  @P1 BRA `(.L_x_324) ;  /* 0x0000000000181947 */ /* 0x000ff00003800000 */
[----:B------:R-:W2:Y:S02]  /*12f20*/  LDG.E R5, desc[UR4][R2.64+0x70] ;  /* 0x0000700402057981 */ /* 0x000ea4000c1e1900 */
[----:B--2---:R-:W-:-:S04]  /*12f30*/  ISETP.NE.AND P1, PT, R5, R6, PT ;  /* 0x000000060500720c */ /* 0x004fc80003f25270 */
[----:B------:R-:W-:-:S09]  /*12f40*/  ISETP.NE.AND P6, PT, R6, 0x2, P1 ;  /* 0x000000020600780c */ /* 0x000fd20000fc5270 */
[----:B------:R-:W-:-:S04]  /*12f50*/  @P1 VIADD R4, R0, 0x1 ;  /* 0x0000000100041836 */ /* 0x000fc80000000000 */
[----:B------:R-:W-:-:S04]  /*12f60*/  @P6 VIADD R4, R0, 0xffffffff ;  /* 0xffffffff00046836 */ /* 0x000fc80000000000 */
[----:B------:R-:W-:-:S07]  /*12f70*/  @P1 IMAD.MOV.U32 R0, RZ, RZ, R4 ;  /* 0x000000ffff001224 */ /* 0x000fce00078e0004 */
.L_x_324:
[----:B------:R-:W-:Y:S05]  /*12f80*/  BSYNC.RECONVERGENT B2 ;  /* 0x0000000000027941 */ /* 0x000fea0003800200 */
.L_x_323:
[----:B------:R-:W-:Y:S04]  /*12f90*/  BSSY.RECONVERGENT B2, `(.L_x_325) ;  /* 0x000000b000027945 */ /* 0x000fe80003800200 */
        /* <DEDUP_REMOVED lines=10> */
.L_x_326:
[----:B------:R-:W-:Y:S05]  /*13040*/  BSYNC.RECONVERGENT B2 ;  /* 0x0000000000027941 */ /* 0x000fea0003800200 */
.L_x_325:
        /* <DEDUP_REMOVED lines=14> */
.L_x_328:
[----:B------:R-:W-:Y:S05]  /*13130*/  BSYNC.RECONVERGENT B2 ;  /* 0x0000000000027941 */ /* 0x000fea0003800200 */
.L_x_327:
        /* <DEDUP_REMOVED lines=22> */
.L_x_330:
[----:B------:R-:W-:Y:S05]  /*132a0*/  BSYNC.RECONVERGENT B2 ;  /* 0x0000000000027941 */ /* 0x000fea0003800200 */
.L_x_329:
        /* <DEDUP_REMOVED lines=11> */
.L_x_332:
[----:B------:R-:W-:Y:S05]  /*13360*/  BSYNC.RECONVERGENT B2 ;  /* 0x0000000000027941 */ /* 0x000fea0003800200 */
.L_x_331:
        /* <DEDUP_REMOVED lines=14> */
.L_x_334:
[----:B------:R-:W-:Y:S05]  /*13450*/  BSYNC.RECONVERGENT B2 ;  /* 0x0000000000027941 */ /* 0x000fea0003800200 */
.L_x_333:
[----:B------:R-:W2:Y:S04]  /*13460*/  LDG.E R14, desc[UR4][R2.64+0x30] ;  /* 0x00003004020e7981 */ /* 0x000ea8000c1e1900 */
[----:B------:R-:W3:Y:S04]  /*13470*/  LDG.E R4, desc[UR4][R2.64+0x14] ;  /* 0x0000140402047981 */ /* 0x000ee8000c1e1900 */
[----:B------:R-:W4:Y:S04]  /*13480*/  LDG.E R13, desc[UR4][R2.64+0x4c] ;  /* 0x00004c04020d7981 */ /* 0x000f28000c1e1900 */
[----:B------:R-:W5:Y:S01]  /*13490*/  LDG.E R15, desc[UR4][R2.64+0x68] ;  /* 0x00006804020f7981 */ /* 0x000f62000c1e1900 */
[----:B------:R-:W-:-:S02]  /*134a0*/  ISETP.NE.AND P1, PT, R10, 0x2, PT ;  /* 0x000000020a00780c */ /* 0x000fc40003f25270 */
[----:B------:R-:W-:Y:S02]  /*134b0*/  ISETP.NE.AND P2, PT, R7, R10, PT ;  /* 0x0000000a0700720c */ /* 0x000fe40003f45270 */
[----:B------:R-:W-:Y:S02]  /*134c0*/  SEL R5, R12, 0xffffffff, !P1 ;  /* 0xffffffff0c057807 */ /* 0x000fe40004800000 */
[----:B------:R-:W-:Y:S02]  /*134d0*/  ISETP.NE.AND P1, PT, R10, R23, PT ;  /* 0x000000170a00720c */ /* 0x000fe40003f25270 */
[----:B------:R-:W-:-:S04]  /*134e0*/  SEL R5, R5, RZ, P2 ;  /* 0x000000ff05057207 */ /* 0x000fc80001000000 */
[----:B------:R-:W-:Y:S01]  /*134f0*/  SEL R5, R5, RZ, !P1 ;  /* 0x000000ff05057207 */ /* 0x000fe20004800000 */
[----:B------:R-:W-:Y:S01]  /*13500*/  BSSY.RECONVERGENT B2, `(.L_x_335) ;  /* 0x0000012000027945 */ /* 0x000fe20003800200 */
[----:B--2---:R-:W-:-:S04]  /*13510*/  ISETP.NE.OR P1, PT, R11, R14, P0 ;  /* 0x0000000e0b00720c */ /* 0x004fc80000725670 */
[----:B------:R-:W-:Y:S02]  /*13520*/  ISETP.EQ.OR P1, PT, R14, RZ, P1 ;  /* 0x000000ff0e00720c */ /* 0x000fe40000f22670 */
[----:B---3--:R-:W-:Y:S02]  /*13530*/  ISETP.NE.AND P2, PT, R23, R4, PT ;  /* 0x000000041700720c */ /* 0x008fe40003f45270 */
[----:B------:R-:W-:Y:S02]  /*13540*/  ISETP.NE.AND P3, PT, R4, RZ, PT ;  /* 0x000000ff0400720c */ /* 0x000fe40003f65270 */
[----:B------:R-:W-:Y:S02]  /*13550*/  SEL R5, R5, RZ, !P2 ;  /* 0x000000ff05057207 */ /* 0x000fe40005000000 */
[----:B----4-:R-:W-:Y:S02]  /*13560*/  ISETP.NE.AND P0, PT, R9, R13, PT ;  /* 0x0000000d0900720c */ /* 0x010fe40003f05270 */
[----:B------:R-:W-:-:S02]  /*13570*/  SEL R5, R5, RZ, P3 ;  /* 0x000000ff05057207 */ /* 0x000fc40001800000 */
[----:B-----5:R-:W-:Y:S02]  /*13580*/  ISETP.NE.AND P2, PT, R15, RZ, PT ;  /* 0x000000ff0f00720c */ /* 0x020fe40003f45270 */
[----:B------:R-:W-:Y:S01]  /*13590*/  ISETP.EQ.OR P3, PT, R13, RZ, P0 ;  /* 0x000000ff0d00720c */ /* 0x000fe20000762670 */
[----:B------:R-:W-:Y:S01]  /*135a0*/  IMAD.IADD R0, R5, 0x1, R0 ;  /* 0x0000000105007824 */ /* 0x000fe200078e0200 */
[----:B------:R-:W-:Y:S11]  /*135b0*/  @P1 BRA `(.L_x_336) ;  /* 0x0000000000181947 */ /* 0x000ff60003800000 */
[----:B------:R-:W2:Y:S02]  /*135c0*/  LDG.E R5, desc[UR4][R2.64+0x78] ;  /* 0x0000780402057981 */ /* 0x000ea4000c1e1900 */
[----:B--2---:R-:W-:-:S04]  /*135d0*/  ISETP.NE.AND P1, PT, R5, R8, PT ;  /* 0x000000080500720c */ /* 0x004fc80003f25270 */
[----:B------:R-:W-:-:S09]  /*135e0*/  ISETP.NE.AND P4, PT, R8, 0x2, P1 ;  /* 0x000000020800780c */ /* 0x000fd20000f85270 */
[----:B------:R-:W-:-:S04]  /*135f0*/  @P1 VIADD R4, R0, 0x1 ;  /* 0x0000000100041836 */ /* 0x000fc80000000000 */
[----:B------:R-:W-:-:S04]  /*13600*/  @P4 VIADD R4, R0, 0xffffffff ;  /* 0xffffffff00044836 */ /* 0x000fc80000000000 */
[----:B------:R-:W-:-:S07]  /*13610*/  @P1 IMAD.MOV.U32 R0, RZ, RZ, R4 ;  /* 0x000000ffff001224 */ /* 0x000fce00078e0004 */
.L_x_336:
[----:B------:R-:W-:Y:S05]  /*13620*/  BSYNC.RECONVERGENT B2 ;  /* 0x0000000000027941 */ /* 0x000fea0003800200 */
.L_x_335:
        /* <DEDUP_REMOVED lines=11> */
.L_x_338:
[----:B------:R-:W-:Y:S05]  /*136e0*/  BSYNC.RECONVERGENT B2 ;  /* 0x0000000000027941 */ /* 0x000fea0003800200 */
.L_x_337:
        /* <DEDUP_REMOVED lines=14> */
.L_x_340:
[----:B------:R-:W-:Y:S05]  /*137d0*/  BSYNC.RECONVERGENT B2 ;  /* 0x0000000000027941 */ /* 0x000fea0003800200 */
.L_x_339:
        /* <DEDUP_REMOVED lines=18> */
[----:B------:R-:W-:Y:S02]  /*13900*/  ISETP.EQ.OR P1, PT, R10, RZ, P1 ;  /* 0x000000ff0a00720c */ /* 0x000fe40000f22670 */
[----:B-----5:R-:W-:Y:S01]  /*13910*/  ISETP.NE.AND P2, PT, R16, RZ, PT ;  /* 0x000000ff1000720c */ /* 0x020fe20003f45270 */
        /* <DEDUP_REMOVED lines=8> */
.L_x_342:
[----:B------:R-:W-:Y:S05]  /*139a0*/  BSYNC.RECONVERGENT B2 ;  /* 0x0000000000027941 */ /* 0x000fea0003800200 */
.L_x_341:
        /* <DEDUP_REMOVED lines=11> */
.L_x_344:
[----:B------:R-:W-:Y:S05]  /*13a60*/  BSYNC.RECONVERGENT B2 ;  /* 0x0000000000027941 */ /* 0x000fea0003800200 */
.L_x_343:
        /* <DEDUP_REMOVED lines=14> */
.L_x_346:
[----:B------:R-:W-:Y:S05]  /*13b50*/  BSYNC.RECONVERGENT B2 ;  /* 0x0000000000027941 */ /* 0x000fea0003800200 */
.L_x_345:
[----:B------:R-:W-:-:S04]  /*13b60*/  IMAD.MOV.U32 R0, RZ, RZ, 0xa ;  /* 0x0000000aff007424 */ /* 0x000fc800078e00ff */
[----:B------:R-:W-:-:S07]  /*13b70*/  IMAD R7, R7, R0, 0x19 ;  /* 0x0000001907077424 */ /* 0x000fce00078e0200 */
.L_x_185:
[----:B------:R-:W-:Y:S05]  /*13b80*/  BSYNC.RECONVERGENT B3 ;  /* 0x0000000000037941 */ /* 0x000fea0003800200 */
.L_x_184:
[----:B------:R-:W-:Y:S05]  /*13b90*/  WARPSYNC.ALL ;  /* 0x0000000000007948 */ /* 0x000fea0003800000 */
[----:B------:R-:W5:Y:S01]  /*13ba0*/  S2R R0, SR_LANEID ;  /* 0x0000000000007919 */ /* 0x000f620000000000 */
[----:B------:R-:W0:Y:S08]  /*13bb0*/  REDUX.SUM UR8, R7 ;  /* 0x00000000070873c4 */ /* 0x000e30000000c000 */
[----:B------:R-:W1:Y:S01]  /*13bc0*/  LDC.64 R2, c[0x0][0x388] ;  /* 0x0000e200ff027b82 */ /* 0x000e620000000a00 */
[----:B------:R-:W-:Y:S01]  /*13bd0*/  VOTEU.ANY UR6, UPT, PT ;  /* 0x0000000000067886 */ /* 0x000fe200038e0100 */
[----:B------:R-:W1:Y:S01]  /*13be0*/  S2R R5, SR_CTAID.X ;  /* 0x0000000000057919 */ /* 0x000e620000002500 */
[----:B------:R-:W-:-:S02]  /*13bf0*/  UFLO.U32 UR7, UR6 ;  /* 0x00000006000772bd */ /* 0x000fc400080e0000 */
[----:B---3--:R-:W3:Y:S04]  /*13c00*/  POPC R9, UR6 ;  /* 0x0000000600097d09 */ /* 0x008ee80008000000 */
[----:B-----5:R-:W-:Y:S01]  /*13c10*/  ISETP.EQ.U32.AND P0, PT, R0, UR7, PT ;  /* 0x0000000700007c0c */ /* 0x020fe2000bf02070 */
[----:B-1----:R-:W-:-:S04]  /*13c20*/  IMAD.WIDE.U32 R2, R5, 0x8, R2 ;  /* 0x0000000805027825 */ /* 0x002fc800078e0002 */
[----:B0-----:R-:W-:-:S08]  /*13c30*/  IMAD.U32 R5, RZ, RZ, UR8 ;  /* 0x00000008ff057e24 */ /* 0x001fd0000f8e00ff */
[----:B------:R-:W-:Y:S04]  /*13c40*/  @P0 REDG.E.ADD.STRONG.GPU desc[UR4][R2.64], R5 ;  /* 0x000000050200098e */ /* 0x000fe8000c12e104 */
[----:B---3--:R-:W-:Y:S01]  /*13c50*/  @P0 REDG.E.ADD.STRONG.GPU desc[UR4][R2.64+0x4], R9 ;  /* 0x000004090200098e */ /* 0x008fe2000c12e104 */
[----:B------:R-:W-:Y:S05]  /*13c60*/  EXIT ;  /* 0x000000000000794d */ /* 0x000fea0003800000 */
.L_x_347:
[----:B------:R-:W-:-:S00]  /*13c70*/  BRA `(.L_x_347) ;  /* 0xfffffffc00fc7947 */ /* 0x000fc0000383ffff */
[----:B------:R-:W-:-:S00]  /*13c80*/  NOP ;  /* 0x0000000000007918 */ /* 0x000fc00000000000 */
[----:B------:R-:W-:-:S00]  /*13c90*/  NOP ;  /* 0x0000000000007918 */ /* 0x000fc00000000000 */
[----:B------:R-:W-:-:S00]  /*13ca0*/  NOP ;  /* 0x0000000000007918 */ /* 0x000fc00000000000 */
[----:B------:R-:W-:-:S00]  /*13cb0*/  NOP ;  /* 0x0000000000007918 */ /* 0x000fc00000000000 */
[----:B------:R-:W-:-:S00]  /*13cc0*/  NOP ;  /* 0x0000000000007918 */ /* 0x000fc00000000000 */
[----:B------:R-:W-:-:S00]  /*13cd0*/  NOP ;  /* 0x0000000000007918 */ /* 0x000fc00000000000 */
[----:B------:R-:W-:-:S00]  /*13ce0*/  NOP ;  /* 0x0000000000007918 */ /* 0x000fc00000000000 */
[----:B------:R-:W-:-:S00]  /*13cf0*/  NOP ;  /* 0x0000000000007918 */ /* 0x000fc00000000000 */
.L_x_348:


//--------------------- .nv.shared.reserved.0     --------------------------
	.section	.nv.shared.reserved.0,"aw",@nobits
	.weak		__nv_reservedSMEM_offset_0_alias
	.size		__nv_reservedSMEM_offset_0_alias, 0, 64
	.other		__nv_reservedSMEM_offset_0_alias,@"STO_CUDA_RESERVED_SHARED STV_DEFAULT"
__nv_reservedSMEM_offset_0_alias:
	.zero		0
	.zero		64


//--------------------- .nv.constant0._Z11thread_funcP5boardP11score_tally --------------------------
	.section	.nv.constant0._Z11thread_funcP5boardP11score_tally,"a",@progbits
	.sectionflags	@""
	.align	4
.nv.constant0._Z11thread_funcP5boardP11score_tally:
	.zero		912


//--------------------- SYMBOLS --------------------------

	.type		.nv.reservedSmem.offset0,@object
	.size		.nv.reservedSmem.offset0,0x4
